	.target	sm_100a

	.elftype	@"ET_EXEC"


//--------------------- .note.nv.tkinfo           --------------------------
	.section	.note.nv.tkinfo,"",@"SHT_NOTE"
	.sectionflags	@"SHF_NOTE_NV_TKINFO"
	.tkinfo
        /*0018*/ 	.word	0x00000002
        /*0030*/ 	.string	""
        /*0030*/ 	.string	"ptxas"
        /*0030*/ 	.string	"Cuda compilation tools, release 13.0, V13.0.88"
        /*0030*/ 	.string	"Build cuda_13.0.r13.0/compiler.36424714_0"
        /*0030*/ 	.string	"-arch sm_100a -m 64 "



//--------------------- .note.nv.cuinfo           --------------------------
	.section	.note.nv.cuinfo,"",@"SHT_NOTE"
	.sectionflags	@"SHF_NOTE_NV_CUINFO"
        /*0018*/ 	.short	0x0002
        /*001a*/ 	.short	0x0064
        /*001c*/ 	.short	0x0082
	.zero		2


//--------------------- .nv.info                  --------------------------
	.section	.nv.info,"",@"SHT_CUDA_INFO"
	.align	4


	//----- nvinfo : EIATTR_REGCOUNT
	.align		4
        /*0000*/ 	.byte	0x04, 0x2f
        /*0002*/ 	.short	(.L_19 - .L_18)
	.align		4
.L_18:
        /*0004*/ 	.word	index@(_ZN7cutlass13device_kernelINS_4gemm6kernel13GemmUniversalIN4cute5tupleIJiiiiEEENS1_10collective13CollectiveMmaINS1_46MainloopSm100TmaUmmaWarpSpecializedBlockScaledILi18ELi2ELi2ENS5_IJNS4_1CILi4EEENSA_ILi2EEENSA_ILi1EEEEEEEENS5_IJNSA_ILi256EEENSA_ILi64EEENSA_ILi128EEEEEENS5_IJNS_12float_e2m1_tENS_13float_ue8m0_tEEEENS5_IJNS5_IJlSD_lEEENS4_6LayoutINS5_IJNS5_IJNS5_IJNSA_ILi32EEESB_EEEiEEESR_NS5_IJSD_iEEEEEENS5_IJNS5_IJNS5_IJNSA_ILi16EEESB_EEEiEEENS5_IJNS5_IJNSA_ILi0EEESD_EEENSA_ILi512EEEEEENS5_IJSX_iEEEEEEEEEEESM_S14_NS4_8TiledMMAINS4_8MMA_AtomIJNS4_23SM100_MMA_MXF4_2x1SM_SSISK_SK_fSL_Li256ELi64ELi32ELNS4_4UMMA5MajorE0ELS19_0ELNS18_7ScaleInE0ELS1A_0EEEEEENSO_INS5_IJSD_SD_SD_EEENS5_IJSX_SX_SX_EEEEENS5_IJNS4_10UnderscoreES1G_S1G_EEEEENS5_IJNS4_28SM100_TMA_2SM_LOAD_MULTICASTES1J_EEENS5_IJNS4_14ComposedLayoutINS4_7SwizzleILi2ELi4ELi3EEENS4_18smem_ptr_flag_bitsILi4EEENSO_INS5_IJNSA_ILi8EEESI_EEENS5_IJSI_SD_EEEEEEENSO_INS5_IJNS5_IJNS5_IJSQ_SD_EEENS5_IJSP_SC_EEEEEESD_NS5_IJSC_SD_EEEEEENS5_IJNS5_IJNS5_IJSV_SZ_EEESY_EEESX_NS5_IJSC_SZ_EEEEEEEEEEEvNS4_8identityES1K_S25_vS26_EENS_8epilogue10collective18CollectiveEpilogueINS28_23Sm100TmaWarpSpecializedILi3ELi2ELi32ELb1ELb0EEEJNS5_IJSI_SH_SI_EEENS5_IJNSO_ISI_SD_EENSO_ISP_SD_EEEEENS_10bfloat16_tESN_S2H_SN_NS28_6fusion15FusionCallbacksIS2C_NS2I_17LinearCombinationIS2H_fS2H_fLNS_15FloatRoundStyleE2EEES2D_S2G_JEEENS4_5SM1004TMEM4LOAD26SM100_TMEM_LOAD_32dp32b32xENS4_13SM90_TMA_LOADENS1L_IS1N_NS1O_ILi16EEENSO_INS5_IJS1Q_SP_EEENS5_IJSP_SD_EEEEEEENS4_39AutoVectorizingCopyWithAssumedAlignmentILi128EEENS4_14SM90_TMA_STOREES2X_S2Z_S2Z_EEEvvEEEEvNT_6ParamsE)
        /*0008*/ 	.word	0x0000007b


	//----- nvinfo : EIATTR_FRAME_SIZE
	.align		4
.L_19:
        /*000c*/ 	.byte	0x04, 0x11
        /*000e*/ 	.short	(.L_21 - .L_20)
	.align		4
.L_20:
        /*0010*/ 	.word	index@($__internal_2_$__cuda_sm10x_tcgen05_guardrail_trap_unallocated_columns_being_dealloced)
        /*0014*/ 	.word	0x00000000


	//----- nvinfo : EIATTR_FRAME_SIZE
	.align		4
.L_21:
        /*0018*/ 	.byte	0x04, 0x11
        /*001a*/ 	.short	(.L_23 - .L_22)
	.align		4
.L_22:
        /*001c*/ 	.word	index@($__internal_1_$__cuda_sm10x_tcgen05_guardrail_trap_phase_invalid_during_alloc)
        /*0020*/ 	.word	0x00000000


	//----- nvinfo : EIATTR_FRAME_SIZE
	.align		4
.L_23:
        /*0024*/ 	.byte	0x04, 0x11
        /*0026*/ 	.short	(.L_25 - .L_24)
	.align		4
.L_24:
        /*0028*/ 	.word	index@($__internal_0_$__cuda_sm10x_tcgen05_guardrail_trap_col_being_dealloced_not_returned_by_alloc)
        /*002c*/ 	.word	0x00000000


	//----- nvinfo : EIATTR_FRAME_SIZE
	.align		4
.L_25:
        /*0030*/ 	.byte	0x04, 0x11
        /*0032*/ 	.short	(.L_27 - .L_26)
	.align		4
.L_26:
        /*0034*/ 	.word	index@(_ZN7cutlass13device_kernelINS_4gemm6kernel13GemmUniversalIN4cute5tupleIJiiiiEEENS1_10collective13CollectiveMmaINS1_46MainloopSm100TmaUmmaWarpSpecializedBlockScaledILi18ELi2ELi2ENS5_IJNS4_1CILi4EEENSA_ILi2EEENSA_ILi1EEEEEEEENS5_IJNSA_ILi256EEENSA_ILi64EEENSA_ILi128EEEEEENS5_IJNS_12float_e2m1_tENS_13float_ue8m0_tEEEENS5_IJNS5_IJlSD_lEEENS4_6LayoutINS5_IJNS5_IJNS5_IJNSA_ILi32EEESB_EEEiEEESR_NS5_IJSD_iEEEEEENS5_IJNS5_IJNS5_IJNSA_ILi16EEESB_EEEiEEENS5_IJNS5_IJNSA_ILi0EEESD_EEENSA_ILi512EEEEEENS5_IJSX_iEEEEEEEEEEESM_S14_NS4_8TiledMMAINS4_8MMA_AtomIJNS4_23SM100_MMA_MXF4_2x1SM_SSISK_SK_fSL_Li256ELi64ELi32ELNS4_4UMMA5MajorE0ELS19_0ELNS18_7ScaleInE0ELS1A_0EEEEEENSO_INS5_IJSD_SD_SD_EEENS5_IJSX_SX_SX_EEEEENS5_IJNS4_10UnderscoreES1G_S1G_EEEEENS5_IJNS4_28SM100_TMA_2SM_LOAD_MULTICASTES1J_EEENS5_IJNS4_14ComposedLayoutINS4_7SwizzleILi2ELi4ELi3EEENS4_18smem_ptr_flag_bitsILi4EEENSO_INS5_IJNSA_ILi8EEESI_EEENS5_IJSI_SD_EEEEEEENSO_INS5_IJNS5_IJNS5_IJSQ_SD_EEENS5_IJSP_SC_EEEEEESD_NS5_IJSC_SD_EEEEEENS5_IJNS5_IJNS5_IJSV_SZ_EEESY_EEESX_NS5_IJSC_SZ_EEEEEEEEEEEvNS4_8identityES1K_S25_vS26_EENS_8epilogue10collective18CollectiveEpilogueINS28_23Sm100TmaWarpSpecializedILi3ELi2ELi32ELb1ELb0EEEJNS5_IJSI_SH_SI_EEENS5_IJNSO_ISI_SD_EENSO_ISP_SD_EEEEENS_10bfloat16_tESN_S2H_SN_NS28_6fusion15FusionCallbacksIS2C_NS2I_17LinearCombinationIS2H_fS2H_fLNS_15FloatRoundStyleE2EEES2D_S2G_JEEENS4_5SM1004TMEM4LOAD26SM100_TMEM_LOAD_32dp32b32xENS4_13SM90_TMA_LOADENS1L_IS1N_NS1O_ILi16EEENSO_INS5_IJS1Q_SP_EEENS5_IJSP_SD_EEEEEEENS4_39AutoVectorizingCopyWithAssumedAlignmentILi128EEENS4_14SM90_TMA_STOREES2X_S2Z_S2Z_EEEvvEEEEvNT_6ParamsE)
        /*0038*/ 	.word	0x00000000


	//----- nvinfo : EIATTR_MIN_STACK_SIZE
	.align		4
.L_27:
        /*003c*/ 	.byte	0x04, 0x12
        /*003e*/ 	.short	(.L_29 - .L_28)
	.align		4
.L_28:
        /*0040*/ 	.word	index@(_ZN7cutlass13device_kernelINS_4gemm6kernel13GemmUniversalIN4cute5tupleIJiiiiEEENS1_10collective13CollectiveMmaINS1_46MainloopSm100TmaUmmaWarpSpecializedBlockScaledILi18ELi2ELi2ENS5_IJNS4_1CILi4EEENSA_ILi2EEENSA_ILi1EEEEEEEENS5_IJNSA_ILi256EEENSA_ILi64EEENSA_ILi128EEEEEENS5_IJNS_12float_e2m1_tENS_13float_ue8m0_tEEEENS5_IJNS5_IJlSD_lEEENS4_6LayoutINS5_IJNS5_IJNS5_IJNSA_ILi32EEESB_EEEiEEESR_NS5_IJSD_iEEEEEENS5_IJNS5_IJNS5_IJNSA_ILi16EEESB_EEEiEEENS5_IJNS5_IJNSA_ILi0EEESD_EEENSA_ILi512EEEEEENS5_IJSX_iEEEEEEEEEEESM_S14_NS4_8TiledMMAINS4_8MMA_AtomIJNS4_23SM100_MMA_MXF4_2x1SM_SSISK_SK_fSL_Li256ELi64ELi32ELNS4_4UMMA5MajorE0ELS19_0ELNS18_7ScaleInE0ELS1A_0EEEEEENSO_INS5_IJSD_SD_SD_EEENS5_IJSX_SX_SX_EEEEENS5_IJNS4_10UnderscoreES1G_S1G_EEEEENS5_IJNS4_28SM100_TMA_2SM_LOAD_MULTICASTES1J_EEENS5_IJNS4_14ComposedLayoutINS4_7SwizzleILi2ELi4ELi3EEENS4_18smem_ptr_flag_bitsILi4EEENSO_INS5_IJNSA_ILi8EEESI_EEENS5_IJSI_SD_EEEEEEENSO_INS5_IJNS5_IJNS5_IJSQ_SD_EEENS5_IJSP_SC_EEEEEESD_NS5_IJSC_SD_EEEEEENS5_IJNS5_IJNS5_IJSV_SZ_EEESY_EEESX_NS5_IJSC_SZ_EEEEEEEEEEEvNS4_8identityES1K_S25_vS26_EENS_8epilogue10collective18CollectiveEpilogueINS28_23Sm100TmaWarpSpecializedILi3ELi2ELi32ELb1ELb0EEEJNS5_IJSI_SH_SI_EEENS5_IJNSO_ISI_SD_EENSO_ISP_SD_EEEEENS_10bfloat16_tESN_S2H_SN_NS28_6fusion15FusionCallbacksIS2C_NS2I_17LinearCombinationIS2H_fS2H_fLNS_15FloatRoundStyleE2EEES2D_S2G_JEEENS4_5SM1004TMEM4LOAD26SM100_TMEM_LOAD_32dp32b32xENS4_13SM90_TMA_LOADENS1L_IS1N_NS1O_ILi16EEENSO_INS5_IJS1Q_SP_EEENS5_IJSP_SD_EEEEEEENS4_39AutoVectorizingCopyWithAssumedAlignmentILi128EEENS4_14SM90_TMA_STOREES2X_S2Z_S2Z_EEEvvEEEEvNT_6ParamsE)
        /*0044*/ 	.word	0x00000000
.L_29:


//--------------------- .nv.compat                --------------------------
	.section	.nv.compat,"",@"SHT_CUDA_COMPAT_INFO"
	.align	4
        /*0000*/ 	.byte	0x02, 0x09, 0x01, 0x00, 0x02, 0x02, 0x02, 0x00, 0x02, 0x05, 0x05, 0x00, 0x03, 0x07, 0x01, 0x01
        /*0010*/ 	.byte	0x02, 0x03, 0x01, 0x00, 0x02, 0x06, 0x01, 0x00, 0x04, 0x0b, 0x08, 0x00, 0x09, 0x00, 0x00, 0x00
        /*0020*/ 	.byte	0x00, 0x00, 0x00, 0x00


//--------------------- .nv.info._ZN7cutlass13device_kernelINS_4gemm6kernel13GemmUniversalIN4cute5tupleIJiiiiEEENS1_10collective13CollectiveMmaINS1_46MainloopSm100TmaUmmaWarpSpecializedBlockScaledILi18ELi2ELi2ENS5_IJNS4_1CILi4EEENSA_ILi2EEENSA_ILi1EEEEEEEENS5_IJNSA_ILi256EEENSA_ILi64EEENSA_ILi128EEEEEENS5_IJNS_12float_e2m1_tENS_13float_ue8m0_tEEEENS5_IJNS5_IJlSD_lEEENS4_6LayoutINS5_IJNS5_IJNS5_IJNSA_ILi32EEESB_EEEiEEESR_NS5_IJSD_iEEEEEENS5_IJNS5_IJNS5_IJNSA_ILi16EEESB_EEEiEEENS5_IJNS5_IJNSA_ILi0EEESD_EEENSA_ILi512EEEEEENS5_IJSX_iEEEEEEEEEEESM_S14_NS4_8TiledMMAINS4_8MMA_AtomIJNS4_23SM100_MMA_MXF4_2x1SM_SSISK_SK_fSL_Li256ELi64ELi32ELNS4_4UMMA5MajorE0ELS19_0ELNS18_7ScaleInE0ELS1A_0EEEEEENSO_INS5_IJSD_SD_SD_EEENS5_IJSX_SX_SX_EEEEENS5_IJNS4_10UnderscoreES1G_S1G_EEEEENS5_IJNS4_28SM100_TMA_2SM_LOAD_MULTICASTES1J_EEENS5_IJNS4_14ComposedLayoutINS4_7SwizzleILi2ELi4ELi3EEENS4_18smem_ptr_flag_bitsILi4EEENSO_INS5_IJNSA_ILi8EEESI_EEENS5_IJSI_SD_EEEEEEENSO_INS5_IJNS5_IJNS5_IJSQ_SD_EEENS5_IJSP_SC_EEEEEESD_NS5_IJSC_SD_EEEEEENS5_IJNS5_IJNS5_IJSV_SZ_EEESY_EEESX_NS5_IJSC_SZ_EEEEEEEEEEEvNS4_8identityES1K_S25_vS26_EENS_8epilogue10collective18CollectiveEpilogueINS28_23Sm100TmaWarpSpecializedILi3ELi2ELi32ELb1ELb0EEEJNS5_IJSI_SH_SI_EEENS5_IJNSO_ISI_SD_EENSO_ISP_SD_EEEEENS_10bfloat16_tESN_S2H_SN_NS28_6fusion15FusionCallbacksIS2C_NS2I_17LinearCombinationIS2H_fS2H_fLNS_15FloatRoundStyleE2EEES2D_S2G_JEEENS4_5SM1004TMEM4LOAD26SM100_TMEM_LOAD_32dp32b32xENS4_13SM90_TMA_LOADENS1L_IS1N_NS1O_ILi16EEENSO_INS5_IJS1Q_SP_EEENS5_IJSP_SD_EEEEEEENS4_39AutoVectorizingCopyWithAssumedAlignmentILi128EEENS4_14SM90_TMA_STOREES2X_S2Z_S2Z_EEEvvEEEEvNT_6ParamsE --------------------------
	.section	.nv.info._ZN7cutlass13device_kernelINS_4gemm6kernel13GemmUniversalIN4cute5tupleIJiiiiEEENS1_10collective13CollectiveMmaINS1_46MainloopSm100TmaUmmaWarpSpecializedBlockScaledILi18ELi2ELi2ENS5_IJNS4_1CILi4EEENSA_ILi2EEENSA_ILi1EEEEEEEENS5_IJNSA_ILi256EEENSA_ILi64EEENSA_ILi128EEEEEENS5_IJNS_12float_e2m1_tENS_13float_ue8m0_tEEEENS5_IJNS5_IJlSD_lEEENS4_6LayoutINS5_IJNS5_IJNS5_IJNSA_ILi32EEESB_EEEiEEESR_NS5_IJSD_iEEEEEENS5_IJNS5_IJNS5_IJNSA_ILi16EEESB_EEEiEEENS5_IJNS5_IJNSA_ILi0EEESD_EEENSA_ILi512EEEEEENS5_IJSX_iEEEEEEEEEEESM_S14_NS4_8TiledMMAINS4_8MMA_AtomIJNS4_23SM100_MMA_MXF4_2x1SM_SSISK_SK_fSL_Li256ELi64ELi32ELNS4_4UMMA5MajorE0ELS19_0ELNS18_7ScaleInE0ELS1A_0EEEEEENSO_INS5_IJSD_SD_SD_EEENS5_IJSX_SX_SX_EEEEENS5_IJNS4_10UnderscoreES1G_S1G_EEEEENS5_IJNS4_28SM100_TMA_2SM_LOAD_MULTICASTES1J_EEENS5_IJNS4_14ComposedLayoutINS4_7SwizzleILi2ELi4ELi3EEENS4_18smem_ptr_flag_bitsILi4EEENSO_INS5_IJNSA_ILi8EEESI_EEENS5_IJSI_SD_EEEEEEENSO_INS5_IJNS5_IJNS5_IJSQ_SD_EEENS5_IJSP_SC_EEEEEESD_NS5_IJSC_SD_EEEEEENS5_IJNS5_IJNS5_IJSV_SZ_EEESY_EEESX_NS5_IJSC_SZ_EEEEEEEEEEEvNS4_8identityES1K_S25_vS26_EENS_8epilogue10collective18CollectiveEpilogueINS28_23Sm100TmaWarpSpecializedILi3ELi2ELi32ELb1ELb0EEEJNS5_IJSI_SH_SI_EEENS5_IJNSO_ISI_SD_EENSO_ISP_SD_EEEEENS_10bfloat16_tESN_S2H_SN_NS28_6fusion15FusionCallbacksIS2C_NS2I_17LinearCombinationIS2H_fS2H_fLNS_15FloatRoundStyleE2EEES2D_S2G_JEEENS4_5SM1004TMEM4LOAD26SM100_TMEM_LOAD_32dp32b32xENS4_13SM90_TMA_LOADENS1L_IS1N_NS1O_ILi16EEENSO_INS5_IJS1Q_SP_EEENS5_IJSP_SD_EEEEEEENS4_39AutoVectorizingCopyWithAssumedAlignmentILi128EEENS4_14SM90_TMA_STOREES2X_S2Z_S2Z_EEEvvEEEEvNT_6ParamsE,"",@"SHT_CUDA_INFO"
	.sectionflags	@""
	.align	4


	//----- nvinfo : EIATTR_CUDA_API_VERSION
	.align		4
        /*0000*/ 	.byte	0x04, 0x37
        /*0002*/ 	.short	(.L_31 - .L_30)
.L_30:
        /*0004*/ 	.word	0x00000082


	//----- nvinfo : EIATTR_KPARAM_INFO
	.align		4
.L_31:
        /*0008*/ 	.byte	0x04, 0x17
        /*000a*/ 	.short	(.L_33 - .L_32)
.L_32:
        /*000c*/ 	.word	0x00000000
        /*0010*/ 	.short	0x0000
        /*0012*/ 	.short	0x0000
        /*0014*/ 	.byte	0x00, 0xf0, 0x01, 0x30


	//----- nvinfo : EIATTR_AT_ENTRY_FRAGMENTS
	.align		4
.L_33:
        /*0018*/ 	.byte	0x04, 0x4f
        /*001a*/ 	.short	(.L_35 - .L_34)


	//   ....[0]....
.L_34:
        /*001c*/ 	.word	0x00000007


	//----- nvinfo : EIATTR_RESERVED_SMEM_USED
	.align		4
.L_35:
        /*0020*/ 	.byte	0x01, 0x41
	.zero		2


	//----- nvinfo : EIATTR_SPARSE_MMA_MASK
	.align		4
        /*0024*/ 	.byte	0x03, 0x50
        /*0026*/ 	.short	0x0000


	//----- nvinfo : EIATTR_TCGEN05_2CTA_USED
	.align		4
        /*0028*/ 	.byte	0x01, 0x52
	.zero		2


	//----- nvinfo : EIATTR_MAXREG_COUNT
	.align		4
        /*002c*/ 	.byte	0x03, 0x1b
        /*002e*/ 	.short	0x00ff


	//----- nvinfo : EIATTR_NUM_BARRIERS
	.align		4
        /*0030*/ 	.byte	0x02, 0x4c
        /*0032*/ 	.byte	0x07
	.zero		1


	//----- nvinfo : EIATTR_EXTERNS
	.align		4
        /*0034*/ 	.byte	0x04, 0x0f
        /*0036*/ 	.short	(.L_37 - .L_36)


	//   ....[0]....
	.align		4
.L_36:
        /*0038*/ 	.word	index@(__assertfail)


	//----- nvinfo : EIATTR_MERCURY_ISA_VERSION
	.align		4
.L_37:
        /*003c*/ 	.byte	0x03, 0x5f
        /*003e*/ 	.short	0x0101


	//----- nvinfo : EIATTR_INT_WARP_WIDE_INSTR_OFFSETS
	.align		4
        /*0040*/ 	.byte	0x04, 0x31
        /*0042*/ 	.short	(.L_39 - .L_38)


	//   ....[0]....
.L_38:
        /*0044*/ 	.word	0x00000f50


	//   ....[1]....
        /*0048*/ 	.word	0x00000ff0


	//   ....[2]....
        /*004c*/ 	.word	0x000057c0


	//   ....[3]....
        /*0050*/ 	.word	0x000057e0


	//   ....[4]....
        /*0054*/ 	.word	0x00005810


	//   ....[5]....
        /*0058*/ 	.word	0x000063e0


	//   ....[6]....
        /*005c*/ 	.word	0x00006460


	//   ....[7]....
        /*0060*/ 	.word	0x00006560


	//   ....[8]....
        /*0064*/ 	.word	0x00006670


	//----- nvinfo : EIATTR_COOP_GROUP_MASK_REGIDS
	.align		4
.L_39:
        /*0068*/ 	.byte	0x04, 0x29
        /*006a*/ 	.short	(.L_41 - .L_40)


	//   ....[0]....
.L_40:
        /*006c*/ 	.word	0xffffffff


	//   ....[1]....
        /*0070*/ 	.word	0xffffffff


	//   ....[2]....
        /*0074*/ 	.word	0xffffffff


	//   ....[3]....
        /*0078*/ 	.word	0xffffffff


	//   ....[4]....
        /*007c*/ 	.word	0xffffffff


	//   ....[5]....
        /*0080*/ 	.word	0xffffffff


	//   ....[6]....
        /*0084*/ 	.word	0xffffffff


	//   ....[7]....
        /*0088*/ 	.word	0xffffffff


	//   ....[8]....
        /*008c*/ 	.word	0xffffffff


	//   ....[9]....
        /*0090*/ 	.word	0xffffffff


	//   ....[10]....
        /*0094*/ 	.word	0xffffffff


	//   ....[11]....
        /*0098*/ 	.word	0xffffffff


	//   ....[12]....
        /*009c*/ 	.word	0xffffffff


	//   ....[13]....
        /*00a0*/ 	.word	0xffffffff


	//----- nvinfo : EIATTR_COOP_GROUP_INSTR_OFFSETS
	.align		4
.L_41:
        /*00a4*/ 	.byte	0x04, 0x28
        /*00a6*/ 	.short	(.L_43 - .L_42)


	//   ....[0]....
.L_42:
        /*00a8*/ 	.word	0x000000b0


	//   ....[1]....
        /*00ac*/ 	.word	0x00000570


	//   ....[2]....
        /*00b0*/ 	.word	0x00000920


	//   ....[3]....
        /*00b4*/ 	.word	0x00000a90


	//   ....[4]....
        /*00b8*/ 	.word	0x00000b80


	//   ....[5]....
        /*00bc*/ 	.word	0x00000ce0


	//   ....[6]....
        /*00c0*/ 	.word	0x00000e30


	//   ....[7]....
        /*00c4*/ 	.word	0x00001070


	//   ....[8]....
        /*00c8*/ 	.word	0x00002980


	//   ....[9]....
        /*00cc*/ 	.word	0x00004020


	//   ....[10]....
        /*00d0*/ 	.word	0x000044f0


	//   ....[11]....
        /*00d4*/ 	.word	0x00004520


	//   ....[12]....
        /*00d8*/ 	.word	0x000056c0


	//   ....[13]....
        /*00dc*/ 	.word	0x000058d0


	//----- nvinfo : EIATTR_VRC_CTA_INIT_COUNT
	.align		4
.L_43:
        /*00e0*/ 	.byte	0x02, 0x4a
        /*00e2*/ 	.byte	0x80
	.zero		1


	//----- nvinfo : EIATTR_SYSCALL_OFFSETS
	.align		4
        /*00e4*/ 	.byte	0x04, 0x46
        /*00e6*/ 	.short	(.L_45 - .L_44)


	//   ....[0]....
.L_44:
        /*00e8*/ 	.word	0x00007350


	//   ....[1]....
        /*00ec*/ 	.word	0x00007440


	//   ....[2]....
        /*00f0*/ 	.word	0x00007c70


	//   ....[3]....
        /*00f4*/ 	.word	0x00008940


	//----- nvinfo : EIATTR_MBARRIER_INSTR_OFFSETS
	.align		4
.L_45:
        /*00f8*/ 	.byte	0x04, 0x39
        /*00fa*/ 	.short	(.L_47 - .L_46)


	//   ....[0]....
.L_46:
        /*00fc*/ 	.word	0x000006c0
        /*0100*/ 	.word	0x000000ff
        /*0104*/ 	.word	0x00000000
        /*0108*/ 	.short	0x0100
        /*010a*/ 	.byte	0x04
	.zero		1


	//   ....[1]....
        /*010c*/ 	.word	0x000006d0
        /*0110*/ 	.word	0x000000ff
        /*0114*/ 	.word	0x00000090
        /*0118*/ 	.short	0x0100
        /*011a*/ 	.byte	0x04
	.zero		1


	//   ....[2]....
        /*011c*/ 	.word	0x000006e0
        /*0120*/ 	.word	0x000000ff
        /*0124*/ 	.word	0x00000008
        /*0128*/ 	.short	0x0100
        /*012a*/ 	.byte	0x04
	.zero		1


	//   ....[3]....
        /*012c*/ 	.word	0x000006f0
        /*0130*/ 	.word	0x000000ff
        /*0134*/ 	.word	0x00000098
        /*0138*/ 	.short	0x0100
        /*013a*/ 	.byte	0x04
	.zero		1


	//   ....[4]....
        /*013c*/ 	.word	0x00000700
        /*0140*/ 	.word	0x000000ff
        /*0144*/ 	.word	0x00000010
        /*0148*/ 	.short	0x0100
        /*014a*/ 	.byte	0x04
	.zero		1


	//   ....[5]....
        /*014c*/ 	.word	0x00000710
        /*0150*/ 	.word	0x000000ff
        /*0154*/ 	.word	0x000000a0
        /*0158*/ 	.short	0x0100
        /*015a*/ 	.byte	0x04
	.zero		1


	//   ....[6]....
        /*015c*/ 	.word	0x00000720
        /*0160*/ 	.word	0x000000ff
        /*0164*/ 	.word	0x00000018
        /*0168*/ 	.short	0x0100
        /*016a*/ 	.byte	0x04
	.zero		1


	//   ....[7]....
        /*016c*/ 	.word	0x00000730
        /*0170*/ 	.word	0x000000ff
        /*0174*/ 	.word	0x000000a8
        /*0178*/ 	.short	0x0100
        /*017a*/ 	.byte	0x04
	.zero		1


	//   ....[8]....
        /*017c*/ 	.word	0x00000740
        /*0180*/ 	.word	0x000000ff
        /*0184*/ 	.word	0x00000020
        /*0188*/ 	.short	0x0100
        /*018a*/ 	.byte	0x04
	.zero		1


	//   ....[9]....
        /*018c*/ 	.word	0x00000750
        /*0190*/ 	.word	0x000000ff
        /*0194*/ 	.word	0x000000b0
        /*0198*/ 	.short	0x0100
        /*019a*/ 	.byte	0x04
	.zero		1


	//   ....[10]....
        /*019c*/ 	.word	0x00000760
        /*01a0*/ 	.word	0x000000ff
        /*01a4*/ 	.word	0x00000028
        /*01a8*/ 	.short	0x0100
        /*01aa*/ 	.byte	0x04
	.zero		1


	//   ....[11]....
        /*01ac*/ 	.word	0x00000770
        /*01b0*/ 	.word	0x000000ff
        /*01b4*/ 	.word	0x000000b8
        /*01b8*/ 	.short	0x0100
        /*01ba*/ 	.byte	0x04
	.zero		1


	//   ....[12]....
        /*01bc*/ 	.word	0x00000780
        /*01c0*/ 	.word	0x000000ff
        /*01c4*/ 	.word	0x00000030
        /*01c8*/ 	.short	0x0100
        /*01ca*/ 	.byte	0x04
	.zero		1


	//   ....[13]....
        /*01cc*/ 	.word	0x00000790
        /*01d0*/ 	.word	0x000000ff
        /*01d4*/ 	.word	0x000000c0
        /*01d8*/ 	.short	0x0100
        /*01da*/ 	.byte	0x04
	.zero		1


	//   ....[14]....
        /*01dc*/ 	.word	0x000007a0
        /*01e0*/ 	.word	0x000000ff
        /*01e4*/ 	.word	0x00000038
        /*01e8*/ 	.short	0x0100
        /*01ea*/ 	.byte	0x04
	.zero		1


	//   ....[15]....
        /*01ec*/ 	.word	0x000007b0
        /*01f0*/ 	.word	0x000000ff
        /*01f4*/ 	.word	0x000000c8
        /*01f8*/ 	.short	0x0100
        /*01fa*/ 	.byte	0x04
	.zero		1


	//   ....[16]....
        /*01fc*/ 	.word	0x000007c0
        /*0200*/ 	.word	0x000000ff
        /*0204*/ 	.word	0x00000040
        /*0208*/ 	.short	0x0100
        /*020a*/ 	.byte	0x04
	.zero		1


	//   ....[17]....
        /*020c*/ 	.word	0x000007d0
        /*0210*/ 	.word	0x000000ff
        /*0214*/ 	.word	0x000000d0
        /*0218*/ 	.short	0x0100
        /*021a*/ 	.byte	0x04
	.zero		1


	//   ....[18]....
        /*021c*/ 	.word	0x000007e0
        /*0220*/ 	.word	0x000000ff
        /*0224*/ 	.word	0x00000048
        /*0228*/ 	.short	0x0100
        /*022a*/ 	.byte	0x04
	.zero		1


	//   ....[19]....
        /*022c*/ 	.word	0x000007f0
        /*0230*/ 	.word	0x000000ff
        /*0234*/ 	.word	0x000000d8
        /*0238*/ 	.short	0x0100
        /*023a*/ 	.byte	0x04
	.zero		1


	//   ....[20]....
        /*023c*/ 	.word	0x00000800
        /*0240*/ 	.word	0x000000ff
        /*0244*/ 	.word	0x00000050
        /*0248*/ 	.short	0x0100
        /*024a*/ 	.byte	0x04
	.zero		1


	//   ....[21]....
        /*024c*/ 	.word	0x00000810
        /*0250*/ 	.word	0x000000ff
        /*0254*/ 	.word	0x000000e0
        /*0258*/ 	.short	0x0100
        /*025a*/ 	.byte	0x04
	.zero		1


	//   ....[22]....
        /*025c*/ 	.word	0x00000820
        /*0260*/ 	.word	0x000000ff
        /*0264*/ 	.word	0x00000058
        /*0268*/ 	.short	0x0100
        /*026a*/ 	.byte	0x04
	.zero		1


	//   ....[23]....
        /*026c*/ 	.word	0x00000830
        /*0270*/ 	.word	0x000000ff
        /*0274*/ 	.word	0x000000e8
        /*0278*/ 	.short	0x0100
        /*027a*/ 	.byte	0x04
	.zero		1


	//   ....[24]....
        /*027c*/ 	.word	0x00000840
        /*0280*/ 	.word	0x000000ff
        /*0284*/ 	.word	0x00000060
        /*0288*/ 	.short	0x0100
        /*028a*/ 	.byte	0x04
	.zero		1


	//   ....[25]....
        /*028c*/ 	.word	0x00000850
        /*0290*/ 	.word	0x000000ff
        /*0294*/ 	.word	0x000000f0
        /*0298*/ 	.short	0x0100
        /*029a*/ 	.byte	0x04
	.zero		1


	//   ....[26]....
        /*029c*/ 	.word	0x00000860
        /*02a0*/ 	.word	0x000000ff
        /*02a4*/ 	.word	0x00000068
        /*02a8*/ 	.short	0x0100
        /*02aa*/ 	.byte	0x04
	.zero		1


	//   ....[27]....
        /*02ac*/ 	.word	0x00000870
        /*02b0*/ 	.word	0x000000ff
        /*02b4*/ 	.word	0x000000f8
        /*02b8*/ 	.short	0x0100
        /*02ba*/ 	.byte	0x04
	.zero		1


	//   ....[28]....
        /*02bc*/ 	.word	0x00000880
        /*02c0*/ 	.word	0x000000ff
        /*02c4*/ 	.word	0x00000070
        /*02c8*/ 	.short	0x0100
        /*02ca*/ 	.byte	0x04
	.zero		1


	//   ....[29]....
        /*02cc*/ 	.word	0x00000890
        /*02d0*/ 	.word	0x000000ff
        /*02d4*/ 	.word	0x00000100
        /*02d8*/ 	.short	0x0100
        /*02da*/ 	.byte	0x04
	.zero		1


	//   ....[30]....
        /*02dc*/ 	.word	0x000008a0
        /*02e0*/ 	.word	0x000000ff
        /*02e4*/ 	.word	0x00000078
        /*02e8*/ 	.short	0x0100
        /*02ea*/ 	.byte	0x04
	.zero		1


	//   ....[31]....
        /*02ec*/ 	.word	0x000008b0
        /*02f0*/ 	.word	0x000000ff
        /*02f4*/ 	.word	0x00000108
        /*02f8*/ 	.short	0x0100
        /*02fa*/ 	.byte	0x04
	.zero		1


	//   ....[32]....
        /*02fc*/ 	.word	0x000008c0
        /*0300*/ 	.word	0x000000ff
        /*0304*/ 	.word	0x00000080
        /*0308*/ 	.short	0x0100
        /*030a*/ 	.byte	0x04
	.zero		1


	//   ....[33]....
        /*030c*/ 	.word	0x000008d0
        /*0310*/ 	.word	0x000000ff
        /*0314*/ 	.word	0x00000110
        /*0318*/ 	.short	0x0100
        /*031a*/ 	.byte	0x04
	.zero		1


	//   ....[34]....
        /*031c*/ 	.word	0x000008e0
        /*0320*/ 	.word	0x000000ff
        /*0324*/ 	.word	0x00000088
        /*0328*/ 	.short	0x0100
        /*032a*/ 	.byte	0x04
	.zero		1


	//   ....[35]....
        /*032c*/ 	.word	0x000008f0
        /*0330*/ 	.word	0x000000ff
        /*0334*/ 	.word	0x00000118
        /*0338*/ 	.short	0x0100
        /*033a*/ 	.byte	0x04
	.zero		1


	//   ....[36]....
        /*033c*/ 	.word	0x00000a20
        /*0340*/ 	.word	0x000000ff
        /*0344*/ 	.word	0x00000120
        /*0348*/ 	.short	0x0100
        /*034a*/ 	.byte	0x04
	.zero		1


	//   ....[37]....
        /*034c*/ 	.word	0x00000a30
        /*0350*/ 	.word	0x000000ff
        /*0354*/ 	.word	0x00000138
        /*0358*/ 	.short	0x0100
        /*035a*/ 	.byte	0x04
	.zero		1


	//   ....[38]....
        /*035c*/ 	.word	0x00000a40
        /*0360*/ 	.word	0x000000ff
        /*0364*/ 	.word	0x00000128
        /*0368*/ 	.short	0x0100
        /*036a*/ 	.byte	0x04
	.zero		1


	//   ....[39]....
        /*036c*/ 	.word	0x00000a50
        /*0370*/ 	.word	0x000000ff
        /*0374*/ 	.word	0x00000140
        /*0378*/ 	.short	0x0100
        /*037a*/ 	.byte	0x04
	.zero		1


	//   ....[40]....
        /*037c*/ 	.word	0x00000a60
        /*0380*/ 	.word	0x000000ff
        /*0384*/ 	.word	0x00000130
        /*0388*/ 	.short	0x0100
        /*038a*/ 	.byte	0x04
	.zero		1


	//   ....[41]....
        /*038c*/ 	.word	0x00000a70
        /*0390*/ 	.word	0x000000ff
        /*0394*/ 	.word	0x00000148
        /*0398*/ 	.short	0x0100
        /*039a*/ 	.byte	0x04
	.zero		1


	//   ....[42]....
        /*039c*/ 	.word	0x00000b50
        /*03a0*/ 	.word	0x000000ff
        /*03a4*/ 	.word	0x00000150
        /*03a8*/ 	.short	0x0100
        /*03aa*/ 	.byte	0x06
	.zero		1


	//   ....[43]....
        /*03ac*/ 	.word	0x00000b60
        /*03b0*/ 	.word	0x000000ff
        /*03b4*/ 	.word	0x00000158
        /*03b8*/ 	.short	0x0100
        /*03ba*/ 	.byte	0x06
	.zero		1


	//   ....[44]....
        /*03bc*/ 	.word	0x00000c90
        /*03c0*/ 	.word	0x000000ff
        /*03c4*/ 	.word	0x00000160
        /*03c8*/ 	.short	0x0100
        /*03ca*/ 	.byte	0x06
	.zero		1


	//   ....[45]....
        /*03cc*/ 	.word	0x00000ca0
        /*03d0*/ 	.word	0x000000ff
        /*03d4*/ 	.word	0x00000170
        /*03d8*/ 	.short	0x0100
        /*03da*/ 	.byte	0x06
	.zero		1


	//   ....[46]....
        /*03dc*/ 	.word	0x00000cb0
        /*03e0*/ 	.word	0x000000ff
        /*03e4*/ 	.word	0x00000168
        /*03e8*/ 	.short	0x0100
        /*03ea*/ 	.byte	0x06
	.zero		1


	//   ....[47]....
        /*03ec*/ 	.word	0x00000cc0
        /*03f0*/ 	.word	0x000000ff
        /*03f4*/ 	.word	0x00000178
        /*03f8*/ 	.short	0x0100
        /*03fa*/ 	.byte	0x06
	.zero		1


	//   ....[48]....
        /*03fc*/ 	.word	0x00000de0
        /*0400*/ 	.word	0x000000ff
        /*0404*/ 	.word	0x00000180
        /*0408*/ 	.short	0x0100
        /*040a*/ 	.byte	0x04
	.zero		1


	//   ....[49]....
        /*040c*/ 	.word	0x00000df0
        /*0410*/ 	.word	0x000000ff
        /*0414*/ 	.word	0x00000190
        /*0418*/ 	.short	0x0100
        /*041a*/ 	.byte	0x04
	.zero		1


	//   ....[50]....
        /*041c*/ 	.word	0x00000e00
        /*0420*/ 	.word	0x000000ff
        /*0424*/ 	.word	0x00000188
        /*0428*/ 	.short	0x0100
        /*042a*/ 	.byte	0x04
	.zero		1


	//   ....[51]....
        /*042c*/ 	.word	0x00000e10
        /*0430*/ 	.word	0x000000ff
        /*0434*/ 	.word	0x00000198
        /*0438*/ 	.short	0x0100
        /*043a*/ 	.byte	0x04
	.zero		1


	//   ....[52]....
        /*043c*/ 	.word	0x00000f00
        /*0440*/ 	.word	0x000000ff
        /*0444*/ 	.word	0x000001a0
        /*0448*/ 	.short	0x0100
        /*044a*/ 	.byte	0x04
	.zero		1


	//   ....[53]....
        /*044c*/ 	.word	0x00000f10
        /*0450*/ 	.word	0x000000ff
        /*0454*/ 	.word	0x000001b0
        /*0458*/ 	.short	0x0100
        /*045a*/ 	.byte	0x04
	.zero		1


	//   ....[54]....
        /*045c*/ 	.word	0x00000f20
        /*0460*/ 	.word	0x000000ff
        /*0464*/ 	.word	0x000001a8
        /*0468*/ 	.short	0x0100
        /*046a*/ 	.byte	0x04
	.zero		1


	//   ....[55]....
        /*046c*/ 	.word	0x00000f30
        /*0470*/ 	.word	0x000000ff
        /*0474*/ 	.word	0x000001b8
        /*0478*/ 	.short	0x0100
        /*047a*/ 	.byte	0x04
	.zero		1


	//   ....[56]....
        /*047c*/ 	.word	0x00001030
        /*0480*/ 	.word	0x000000ff
        /*0484*/ 	.word	0x000001c0
        /*0488*/ 	.short	0x0100
        /*048a*/ 	.byte	0x06
	.zero		1


	//   ....[57]....
        /*048c*/ 	.word	0x00001e50
        /*0490*/ 	.word	0x00000003
        /*0494*/ 	.word	0x000001b0
        /*0498*/ 	.short	0x010a
        /*049a*/ 	.byte	0xff
	.zero		1


	//   ....[58]....
        /*049c*/ 	.word	0x00001e80
        /*04a0*/ 	.word	0x00000003
        /*04a4*/ 	.word	0x000001a0
        /*04a8*/ 	.short	0x0101
        /*04aa*/ 	.byte	0xff
	.zero		1


	//   ....[59]....
        /*04ac*/ 	.word	0x00001f60
        /*04b0*/ 	.word	0x000000ff
        /*04b4*/ 	.word	0x00000090
        /*04b8*/ 	.short	0x010a
        /*04ba*/ 	.byte	0x04
	.zero		1


	//   ....[60]....
        /*04bc*/ 	.word	0x00002070
        /*04c0*/ 	.word	0x000000ff
        /*04c4*/ 	.word	0x00000090
        /*04c8*/ 	.short	0x010a
        /*04ca*/ 	.byte	0x05
	.zero		1


	//   ....[61]....
        /*04cc*/ 	.word	0x000021e0
        /*04d0*/ 	.word	0x000000ff
        /*04d4*/ 	.word	0x00000090
        /*04d8*/ 	.short	0x010a
        /*04da*/ 	.byte	0x07
	.zero		1


	//   ....[62]....
        /*04dc*/ 	.word	0x000024b0
        /*04e0*/ 	.word	0x000000ff
        /*04e4*/ 	.word	0x00000158
        /*04e8*/ 	.short	0x0101
        /*04ea*/ 	.byte	0x06
	.zero		1


	//   ....[63]....
        /*04ec*/ 	.word	0x000024d0
        /*04f0*/ 	.word	0x000000ff
        /*04f4*/ 	.word	0x00000090
        /*04f8*/ 	.short	0x010a
        /*04fa*/ 	.byte	0x04
	.zero		1


	//   ....[64]....
        /*04fc*/ 	.word	0x00002550
        /*0500*/ 	.word	0x000000ff
        /*0504*/ 	.word	0x00000090
        /*0508*/ 	.short	0x010a
        /*050a*/ 	.byte	0x07
	.zero		1


	//   ....[65]....
        /*050c*/ 	.word	0x00002690
        /*0510*/ 	.word	0x000000ff
        /*0514*/ 	.word	0x00000090
        /*0518*/ 	.short	0x010a
        /*051a*/ 	.byte	0x04
	.zero		1


	//   ....[66]....
        /*051c*/ 	.word	0x000029b0
        /*0520*/ 	.word	0x00000003
        /*0524*/ 	.word	0x00000160
        /*0528*/ 	.short	0x010a
        /*052a*/ 	.byte	0xff
	.zero		1


	//   ....[67]....
        /*052c*/ 	.word	0x00002b00
        /*0530*/ 	.word	0x00000000
        /*0534*/ 	.word	0x00000000
        /*0538*/ 	.short	0x0101
        /*053a*/ 	.byte	0xff
	.zero		1


	//   ....[68]....
        /*053c*/ 	.word	0x000030c0
        /*0540*/ 	.word	0x000000ff
        /*0544*/ 	.word	0x00000000
        /*0548*/ 	.short	0x010a
        /*054a*/ 	.byte	0x04
	.zero		1


	//   ....[69]....
        /*054c*/ 	.word	0x00003150
        /*0550*/ 	.word	0x000000ff
        /*0554*/ 	.word	0x00000000
        /*0558*/ 	.short	0x010a
        /*055a*/ 	.byte	0x05
	.zero		1


	//   ....[70]....
        /*055c*/ 	.word	0x000031e0
        /*0560*/ 	.word	0x000000ff
        /*0564*/ 	.word	0x00000000
        /*0568*/ 	.short	0x010a
        /*056a*/ 	.byte	0x05
	.zero		1


	//   ....[71]....
        /*056c*/ 	.word	0x00003270
        /*0570*/ 	.word	0x000000ff
        /*0574*/ 	.word	0x00000000
        /*0578*/ 	.short	0x010a
        /*057a*/ 	.byte	0x05
	.zero		1


	//   ....[72]....
        /*057c*/ 	.word	0x00003300
        /*0580*/ 	.word	0x000000ff
        /*0584*/ 	.word	0x00000000
        /*0588*/ 	.short	0x010a
        /*058a*/ 	.byte	0x05
	.zero		1


	//   ....[73]....
        /*058c*/ 	.word	0x00003390
        /*0590*/ 	.word	0x000000ff
        /*0594*/ 	.word	0x00000000
        /*0598*/ 	.short	0x010a
        /*059a*/ 	.byte	0x05
	.zero		1


	//   ....[74]....
        /*059c*/ 	.word	0x00003420
        /*05a0*/ 	.word	0x000000ff
        /*05a4*/ 	.word	0x00000000
        /*05a8*/ 	.short	0x010a
        /*05aa*/ 	.byte	0x05
	.zero		1


	//   ....[75]....
        /*05ac*/ 	.word	0x000034b0
        /*05b0*/ 	.word	0x000000ff
        /*05b4*/ 	.word	0x00000000
        /*05b8*/ 	.short	0x010a
        /*05ba*/ 	.byte	0x05
	.zero		1


	//   ....[76]....
        /*05bc*/ 	.word	0x00003540
        /*05c0*/ 	.word	0x000000ff
        /*05c4*/ 	.word	0x00000000
        /*05c8*/ 	.short	0x010a
        /*05ca*/ 	.byte	0x05
	.zero		1


	//   ....[77]....
        /*05cc*/ 	.word	0x000035d0
        /*05d0*/ 	.word	0x000000ff
        /*05d4*/ 	.word	0x00000000
        /*05d8*/ 	.short	0x010a
        /*05da*/ 	.byte	0x05
	.zero		1


	//   ....[78]....
        /*05dc*/ 	.word	0x00003660
        /*05e0*/ 	.word	0x000000ff
        /*05e4*/ 	.word	0x00000000
        /*05e8*/ 	.short	0x010a
        /*05ea*/ 	.byte	0x05
	.zero		1


	//   ....[79]....
        /*05ec*/ 	.word	0x000036f0
        /*05f0*/ 	.word	0x000000ff
        /*05f4*/ 	.word	0x00000000
        /*05f8*/ 	.short	0x010a
        /*05fa*/ 	.byte	0x05
	.zero		1


	//   ....[80]....
        /*05fc*/ 	.word	0x00003780
        /*0600*/ 	.word	0x000000ff
        /*0604*/ 	.word	0x00000000
        /*0608*/ 	.short	0x010a
        /*060a*/ 	.byte	0x05
	.zero		1


	//   ....[81]....
        /*060c*/ 	.word	0x00003810
        /*0610*/ 	.word	0x000000ff
        /*0614*/ 	.word	0x00000000
        /*0618*/ 	.short	0x010a
        /*061a*/ 	.byte	0x05
	.zero		1


	//   ....[82]....
        /*061c*/ 	.word	0x000038a0
        /*0620*/ 	.word	0x000000ff
        /*0624*/ 	.word	0x00000000
        /*0628*/ 	.short	0x010a
        /*062a*/ 	.byte	0x05
	.zero		1


	//   ....[83]....
        /*062c*/ 	.word	0x00003930
        /*0630*/ 	.word	0x000000ff
        /*0634*/ 	.word	0x00000000
        /*0638*/ 	.short	0x010a
        /*063a*/ 	.byte	0x05
	.zero		1


	//   ....[84]....
        /*063c*/ 	.word	0x000039c0
        /*0640*/ 	.word	0x000000ff
        /*0644*/ 	.word	0x00000000
        /*0648*/ 	.short	0x010a
        /*064a*/ 	.byte	0x05
	.zero		1


	//   ....[85]....
        /*064c*/ 	.word	0x00003a60
        /*0650*/ 	.word	0x00000000
        /*0654*/ 	.word	0x00000000
        /*0658*/ 	.short	0x010a
        /*065a*/ 	.byte	0xff
	.zero		1


	//   ....[86]....
        /*065c*/ 	.word	0x00003b80
        /*0660*/ 	.word	0x00000002
        /*0664*/ 	.word	0x000001a0
        /*0668*/ 	.short	0x010a
        /*066a*/ 	.byte	0xff
	.zero		1


	//   ....[87]....
        /*066c*/ 	.word	0x00003be0
        /*0670*/ 	.word	0x00000004
        /*0674*/ 	.word	0x00000000
        /*0678*/ 	.short	0x0101
        /*067a*/ 	.byte	0xff
	.zero		1


	//   ....[88]....
        /*067c*/ 	.word	0x00003c00
        /*0680*/ 	.word	0x000000ff
        /*0684*/ 	.word	0x00000170
        /*0688*/ 	.short	0x010a
        /*068a*/ 	.byte	0x04
	.zero		1


	//   ....[89]....
        /*068c*/ 	.word	0x00003d20
        /*0690*/ 	.word	0x00000002
        /*0694*/ 	.word	0x00000160
        /*0698*/ 	.short	0x010a
        /*069a*/ 	.byte	0xff
	.zero		1


	//   ....[90]....
        /*069c*/ 	.word	0x00003e30
        /*06a0*/ 	.word	0x00000002
        /*06a4*/ 	.word	0x00000000
        /*06a8*/ 	.short	0x0101
        /*06aa*/ 	.byte	0xff
	.zero		1


	//   ....[91]....
        /*06ac*/ 	.word	0x00003ec0
        /*06b0*/ 	.word	0x000000ff
        /*06b4*/ 	.word	0x00000170
        /*06b8*/ 	.short	0x0106
        /*06ba*/ 	.byte	0x04
	.zero		1


	//   ....[92]....
        /*06bc*/ 	.word	0x00003ee0
        /*06c0*/ 	.word	0x000000ff
        /*06c4*/ 	.word	0x00000170
        /*06c8*/ 	.short	0x010a
        /*06ca*/ 	.byte	0x04
	.zero		1


	//   ....[93]....
        /*06cc*/ 	.word	0x00003f70
        /*06d0*/ 	.word	0x000000ff
        /*06d4*/ 	.word	0x00000170
        /*06d8*/ 	.short	0x0106
        /*06da*/ 	.byte	0x07
	.zero		1


	//   ....[94]....
        /*06dc*/ 	.word	0x00003fb0
        /*06e0*/ 	.word	0x00000000
        /*06e4*/ 	.word	0x00000170
        /*06e8*/ 	.short	0x010a
        /*06ea*/ 	.byte	0xff
	.zero		1


	//   ....[95]....
        /*06ec*/ 	.word	0x000041f0
        /*06f0*/ 	.word	0x000000ff
        /*06f4*/ 	.word	0x00000008
        /*06f8*/ 	.short	0x010a
        /*06fa*/ 	.byte	0x05
	.zero		1


	//   ....[96]....
        /*06fc*/ 	.word	0x00004210
        /*0700*/ 	.word	0x000000ff
        /*0704*/ 	.word	0x00000008
        /*0708*/ 	.short	0x010a
        /*070a*/ 	.byte	0x05
	.zero		1


	//   ....[97]....
        /*070c*/ 	.word	0x000043a0
        /*0710*/ 	.word	0x000000ff
        /*0714*/ 	.word	0x00000008
        /*0718*/ 	.short	0x010a
        /*071a*/ 	.byte	0x05
	.zero		1


	//   ....[98]....
        /*071c*/ 	.word	0x000043c0
        /*0720*/ 	.word	0x000000ff
        /*0724*/ 	.word	0x00000008
        /*0728*/ 	.short	0x010a
        /*072a*/ 	.byte	0x05
	.zero		1


	//   ....[99]....
        /*072c*/ 	.word	0x00004480
        /*0730*/ 	.word	0x000000ff
        /*0734*/ 	.word	0x00000000
        /*0738*/ 	.short	0x0101
        /*073a*/ 	.byte	0x04
	.zero		1


	//   ....[100]....
        /*073c*/ 	.word	0x00004890
        /*0740*/ 	.word	0x00000002
        /*0744*/ 	.word	0x00000160
        /*0748*/ 	.short	0x010a
        /*074a*/ 	.byte	0xff
	.zero		1


	//   ....[101]....
        /*074c*/ 	.word	0x000049b0
        /*0750*/ 	.word	0x00000000
        /*0754*/ 	.word	0x00000000
        /*0758*/ 	.short	0x0101
        /*075a*/ 	.byte	0xff
	.zero		1


	//   ....[102]....
        /*075c*/ 	.word	0x00004f00
        /*0760*/ 	.word	0x000000ff
        /*0764*/ 	.word	0x00000000
        /*0768*/ 	.short	0x010a
        /*076a*/ 	.byte	0x04
	.zero		1


	//   ....[103]....
        /*076c*/ 	.word	0x00004f50
        /*0770*/ 	.word	0x000000ff
        /*0774*/ 	.word	0x00000190
        /*0778*/ 	.short	0x010a
        /*077a*/ 	.byte	0x29
	.zero		1


	//   ....[104]....
        /*077c*/ 	.word	0x000050b0
        /*0780*/ 	.word	0x000000ff
        /*0784*/ 	.word	0x00000000
        /*0788*/ 	.short	0x010a
        /*078a*/ 	.byte	0x07
	.zero		1


	//   ....[105]....
        /*078c*/ 	.word	0x000051e0
        /*0790*/ 	.word	0x000000ff
        /*0794*/ 	.word	0x00000000
        /*0798*/ 	.short	0x010a
        /*079a*/ 	.byte	0x05
	.zero		1


	//   ....[106]....
        /*079c*/ 	.word	0x000054d0
        /*07a0*/ 	.word	0x000000ff
        /*07a4*/ 	.word	0x00000000
        /*07a8*/ 	.short	0x010a
        /*07aa*/ 	.byte	0x04
	.zero		1


	//   ....[107]....
        /*07ac*/ 	.word	0x00005570
        /*07b0*/ 	.word	0x00000000
        /*07b4*/ 	.word	0x00000000
        /*07b8*/ 	.short	0x010a
        /*07ba*/ 	.byte	0xff
	.zero		1


	//   ....[108]....
        /*07bc*/ 	.word	0x000055b0
        /*07c0*/ 	.word	0x00000000
        /*07c4*/ 	.word	0x00000000
        /*07c8*/ 	.short	0x010a
        /*07ca*/ 	.byte	0xff
	.zero		1


	//   ....[109]....
        /*07cc*/ 	.word	0x00005620
        /*07d0*/ 	.word	0x000000ff
        /*07d4*/ 	.word	0x00000000
        /*07d8*/ 	.short	0x0101
        /*07da*/ 	.byte	0x04
	.zero		1


	//   ....[110]....
        /*07dc*/ 	.word	0x00005660
        /*07e0*/ 	.word	0x000000ff
        /*07e4*/ 	.word	0x000001c0
        /*07e8*/ 	.short	0x010a
        /*07ea*/ 	.byte	0x16
	.zero		1


	//   ....[111]....
        /*07ec*/ 	.word	0x000056b0
        /*07f0*/ 	.word	0x000000ff
        /*07f4*/ 	.word	0x00000000
        /*07f8*/ 	.short	0x0101
        /*07fa*/ 	.byte	0x04
	.zero		1


	//   ....[112]....
        /*07fc*/ 	.word	0x00005b10
        /*0800*/ 	.word	0x0000000c
        /*0804*/ 	.word	0x00000160
        /*0808*/ 	.short	0x010a
        /*080a*/ 	.byte	0xff
	.zero		1


	//   ....[113]....
        /*080c*/ 	.word	0x00005c80
        /*0810*/ 	.word	0x00000000
        /*0814*/ 	.word	0x00000000
        /*0818*/ 	.short	0x0101
        /*081a*/ 	.byte	0xff
	.zero		1


	//   ....[114]....
        /*081c*/ 	.word	0x00006100
        /*0820*/ 	.word	0x000000ff
        /*0824*/ 	.word	0x00000158
        /*0828*/ 	.short	0x010a
        /*082a*/ 	.byte	0x18
	.zero		1


	//   ....[115]....
        /*082c*/ 	.word	0x000062c0
        /*0830*/ 	.word	0x000000ff
        /*0834*/ 	.word	0x00000138
        /*0838*/ 	.short	0x010a
        /*083a*/ 	.byte	0x04
	.zero		1


	//   ....[116]....
        /*083c*/ 	.word	0x00006490
        /*0840*/ 	.word	0x000000ff
        /*0844*/ 	.word	0x00000120
        /*0848*/ 	.short	0x010b
        /*084a*/ 	.byte	0x04
	.zero		1


	//   ....[117]....
        /*084c*/ 	.word	0x000064a0
        /*0850*/ 	.word	0x000000ff
        /*0854*/ 	.word	0x00000000
        /*0858*/ 	.short	0x0101
        /*085a*/ 	.byte	0x14
	.zero		1


	//   ....[118]....
        /*085c*/ 	.word	0x000064b0
        /*0860*/ 	.word	0x000000ff
        /*0864*/ 	.word	0x00000138
        /*0868*/ 	.short	0x010a
        /*086a*/ 	.byte	0x05
	.zero		1


	//   ....[119]....
        /*086c*/ 	.word	0x000066a0
        /*0870*/ 	.word	0x000000ff
        /*0874*/ 	.word	0x00000120
        /*0878*/ 	.short	0x010b
        /*087a*/ 	.byte	0x05
	.zero		1


	//   ....[120]....
        /*087c*/ 	.word	0x000066b0
        /*0880*/ 	.word	0x000000ff
        /*0884*/ 	.word	0x00000000
        /*0888*/ 	.short	0x0101
        /*088a*/ 	.byte	0x04
	.zero		1


	//   ....[121]....
        /*088c*/ 	.word	0x00006750
        /*0890*/ 	.word	0x000000ff
        /*0894*/ 	.word	0x00000000
        /*0898*/ 	.short	0x010a
        /*089a*/ 	.byte	0x04
	.zero		1


	//   ....[122]....
        /*089c*/ 	.word	0x000067e0
        /*08a0*/ 	.word	0x000000ff
        /*08a4*/ 	.word	0x00000000
        /*08a8*/ 	.short	0x010a
        /*08aa*/ 	.byte	0x05
	.zero		1


	//   ....[123]....
        /*08ac*/ 	.word	0x00006880
        /*08b0*/ 	.word	0x00000000
        /*08b4*/ 	.word	0x00000000
        /*08b8*/ 	.short	0x010a
        /*08ba*/ 	.byte	0xff
	.zero		1


	//   ....[124]....
        /*08bc*/ 	.word	0x00006bc0
        /*08c0*/ 	.word	0x00000000
        /*08c4*/ 	.word	0x00000160
        /*08c8*/ 	.short	0x010a
        /*08ca*/ 	.byte	0xff
	.zero		1


	//   ....[125]....
        /*08cc*/ 	.word	0x00006c90
        /*08d0*/ 	.word	0x00000000
        /*08d4*/ 	.word	0x00000000
        /*08d8*/ 	.short	0x0101
        /*08da*/ 	.byte	0xff
	.zero		1


	//   ....[126]....
        /*08dc*/ 	.word	0x000078d0
        /*08e0*/ 	.word	0x00000000
        /*08e4*/ 	.word	0x00000120
        /*08e8*/ 	.short	0x010a
        /*08ea*/ 	.byte	0xff
	.zero		1


	//   ....[127]....
        /*08ec*/ 	.word	0x00007930
        /*08f0*/ 	.word	0x0000005c
        /*08f4*/ 	.word	0x00000180
        /*08f8*/ 	.short	0x010a
        /*08fa*/ 	.byte	0xff
	.zero		1


	//   ....[128]....
        /*08fc*/ 	.word	0x00007a20
        /*0900*/ 	.word	0x00000000
        /*0904*/ 	.word	0x00000120
        /*0908*/ 	.short	0x010a
        /*090a*/ 	.byte	0xff
	.zero		1


	//   ....[129]....
        /*090c*/ 	.word	0x00007b50
        /*0910*/ 	.word	0x0000005c
        /*0914*/ 	.word	0x00000180
        /*0918*/ 	.short	0x010a
        /*091a*/ 	.byte	0xff
	.zero		1


	//   ....[130]....
        /*091c*/ 	.word	0x00008680
        /*0920*/ 	.word	0x00000000
        /*0924*/ 	.word	0x00000000
        /*0928*/ 	.short	0x0101
        /*092a*/ 	.byte	0xff
	.zero		1


	//   ....[131]....
        /*092c*/ 	.word	0x00008690
        /*0930*/ 	.word	0x00000002
        /*0934*/ 	.word	0x00000120
        /*0938*/ 	.short	0x010a
        /*093a*/ 	.byte	0xff
	.zero		1


	//   ....[132]....
        /*093c*/ 	.word	0x00008760
        /*0940*/ 	.word	0x00000002
        /*0944*/ 	.word	0x00000120
        /*0948*/ 	.short	0x010a
        /*094a*/ 	.byte	0xff
	.zero		1


	//   ....[133]....
        /*094c*/ 	.word	0x00008be0
        /*0950*/ 	.word	0x0000005c
        /*0954*/ 	.word	0x00000000
        /*0958*/ 	.short	0x0101
        /*095a*/ 	.byte	0xff
	.zero		1


	//   ....[134]....
        /*095c*/ 	.word	0x00009400
        /*0960*/ 	.word	0x00000002
        /*0964*/ 	.word	0x00000000
        /*0968*/ 	.short	0x0101
        /*096a*/ 	.byte	0xff
	.zero		1


	//   ....[135]....
        /*096c*/ 	.word	0x000096c0
        /*0970*/ 	.word	0x000000ff
        /*0974*/ 	.word	0x00000000
        /*0978*/ 	.short	0x0101
        /*097a*/ 	.byte	0x06
	.zero		1


	//   ....[136]....
        /*097c*/ 	.word	0x000096e0
        /*0980*/ 	.word	0x00000003
        /*0984*/ 	.word	0x000001b0
        /*0988*/ 	.short	0x010a
        /*098a*/ 	.byte	0xff
	.zero		1


	//   ....[137]....
        /*098c*/ 	.word	0x00009740
        /*0990*/ 	.word	0x00000000
        /*0994*/ 	.word	0x00000090
        /*0998*/ 	.short	0x010a
        /*099a*/ 	.byte	0xff
	.zero		1


	//   ....[138]....
        /*099c*/ 	.word	0x000097a0
        /*09a0*/ 	.word	0x00000000
        /*09a4*/ 	.word	0x00000090
        /*09a8*/ 	.short	0x010a
        /*09aa*/ 	.byte	0xff
	.zero		1


	//   ....[139]....
        /*09ac*/ 	.word	0x000097f0
        /*09b0*/ 	.word	0x00000003
        /*09b4*/ 	.word	0x00000160
        /*09b8*/ 	.short	0x010a
        /*09ba*/ 	.byte	0xff
	.zero		1


	//   ....[140]....
        /*09bc*/ 	.word	0x00009850
        /*09c0*/ 	.word	0x00000000
        /*09c4*/ 	.word	0x00000000
        /*09c8*/ 	.short	0x010a
        /*09ca*/ 	.byte	0xff
	.zero		1


	//   ....[141]....
        /*09cc*/ 	.word	0x000098b0
        /*09d0*/ 	.word	0x00000000
        /*09d4*/ 	.word	0x00000000
        /*09d8*/ 	.short	0x010a
        /*09da*/ 	.byte	0xff
	.zero		1


	//   ....[142]....
        /*09dc*/ 	.word	0x00009910
        /*09e0*/ 	.word	0x00000000
        /*09e4*/ 	.word	0x00000000
        /*09e8*/ 	.short	0x010a
        /*09ea*/ 	.byte	0xff
	.zero		1


	//   ....[143]....
        /*09ec*/ 	.word	0x00009970
        /*09f0*/ 	.word	0x00000000
        /*09f4*/ 	.word	0x00000000
        /*09f8*/ 	.short	0x010a
        /*09fa*/ 	.byte	0xff
	.zero		1


	//   ....[144]....
        /*09fc*/ 	.word	0x000099d0
        /*0a00*/ 	.word	0x00000000
        /*0a04*/ 	.word	0x00000000
        /*0a08*/ 	.short	0x010a
        /*0a0a*/ 	.byte	0xff
	.zero		1


	//   ....[145]....
        /*0a0c*/ 	.word	0x00009a30
        /*0a10*/ 	.word	0x00000000
        /*0a14*/ 	.word	0x00000000
        /*0a18*/ 	.short	0x010a
        /*0a1a*/ 	.byte	0xff
	.zero		1


	//   ....[146]....
        /*0a1c*/ 	.word	0x00009a90
        /*0a20*/ 	.word	0x00000000
        /*0a24*/ 	.word	0x00000000
        /*0a28*/ 	.short	0x010a
        /*0a2a*/ 	.byte	0xff
	.zero		1


	//   ....[147]....
        /*0a2c*/ 	.word	0x00009af0
        /*0a30*/ 	.word	0x00000000
        /*0a34*/ 	.word	0x00000000
        /*0a38*/ 	.short	0x010a
        /*0a3a*/ 	.byte	0xff
	.zero		1


	//   ....[148]....
        /*0a3c*/ 	.word	0x00009b50
        /*0a40*/ 	.word	0x00000000
        /*0a44*/ 	.word	0x00000000
        /*0a48*/ 	.short	0x010a
        /*0a4a*/ 	.byte	0xff
	.zero		1


	//   ....[149]....
        /*0a4c*/ 	.word	0x00009bb0
        /*0a50*/ 	.word	0x00000000
        /*0a54*/ 	.word	0x00000000
        /*0a58*/ 	.short	0x010a
        /*0a5a*/ 	.byte	0xff
	.zero		1


	//   ....[150]....
        /*0a5c*/ 	.word	0x00009c10
        /*0a60*/ 	.word	0x00000000
        /*0a64*/ 	.word	0x00000000
        /*0a68*/ 	.short	0x010a
        /*0a6a*/ 	.byte	0xff
	.zero		1


	//   ....[151]....
        /*0a6c*/ 	.word	0x00009c70
        /*0a70*/ 	.word	0x00000000
        /*0a74*/ 	.word	0x00000000
        /*0a78*/ 	.short	0x010a
        /*0a7a*/ 	.byte	0xff
	.zero		1


	//   ....[152]....
        /*0a7c*/ 	.word	0x00009cd0
        /*0a80*/ 	.word	0x00000000
        /*0a84*/ 	.word	0x00000000
        /*0a88*/ 	.short	0x010a
        /*0a8a*/ 	.byte	0xff
	.zero		1


	//   ....[153]....
        /*0a8c*/ 	.word	0x00009d30
        /*0a90*/ 	.word	0x00000000
        /*0a94*/ 	.word	0x00000000
        /*0a98*/ 	.short	0x010a
        /*0a9a*/ 	.byte	0xff
	.zero		1


	//   ....[154]....
        /*0a9c*/ 	.word	0x00009d90
        /*0aa0*/ 	.word	0x00000000
        /*0aa4*/ 	.word	0x00000000
        /*0aa8*/ 	.short	0x010a
        /*0aaa*/ 	.byte	0xff
	.zero		1


	//   ....[155]....
        /*0aac*/ 	.word	0x00009df0
        /*0ab0*/ 	.word	0x00000000
        /*0ab4*/ 	.word	0x00000000
        /*0ab8*/ 	.short	0x010a
        /*0aba*/ 	.byte	0xff
	.zero		1


	//   ....[156]....
        /*0abc*/ 	.word	0x00009e50
        /*0ac0*/ 	.word	0x00000000
        /*0ac4*/ 	.word	0x00000000
        /*0ac8*/ 	.short	0x010a
        /*0aca*/ 	.byte	0xff
	.zero		1


	//   ....[157]....
        /*0acc*/ 	.word	0x00009ea0
        /*0ad0*/ 	.word	0x00000002
        /*0ad4*/ 	.word	0x000001a0
        /*0ad8*/ 	.short	0x010a
        /*0ada*/ 	.byte	0xff
	.zero		1


	//   ....[158]....
        /*0adc*/ 	.word	0x00009f00
        /*0ae0*/ 	.word	0x00000002
        /*0ae4*/ 	.word	0x00000170
        /*0ae8*/ 	.short	0x010a
        /*0aea*/ 	.byte	0xff
	.zero		1


	//   ....[159]....
        /*0aec*/ 	.word	0x00009f50
        /*0af0*/ 	.word	0x00000002
        /*0af4*/ 	.word	0x00000160
        /*0af8*/ 	.short	0x010a
        /*0afa*/ 	.byte	0xff
	.zero		1


	//   ....[160]....
        /*0afc*/ 	.word	0x00009fb0
        /*0b00*/ 	.word	0x00000000
        /*0b04*/ 	.word	0x00000170
        /*0b08*/ 	.short	0x010a
        /*0b0a*/ 	.byte	0xff
	.zero		1


	//   ....[161]....
        /*0b0c*/ 	.word	0x0000a010
        /*0b10*/ 	.word	0x00000000
        /*0b14*/ 	.word	0x00000008
        /*0b18*/ 	.short	0x010a
        /*0b1a*/ 	.byte	0xff
	.zero		1


	//   ....[162]....
        /*0b1c*/ 	.word	0x0000a100
        /*0b20*/ 	.word	0x00000000
        /*0b24*/ 	.word	0x00000008
        /*0b28*/ 	.short	0x010a
        /*0b2a*/ 	.byte	0xff
	.zero		1


	//   ....[163]....
        /*0b2c*/ 	.word	0x0000a150
        /*0b30*/ 	.word	0x00000002
        /*0b34*/ 	.word	0x00000160
        /*0b38*/ 	.short	0x010a
        /*0b3a*/ 	.byte	0xff
	.zero		1


	//   ....[164]....
        /*0b3c*/ 	.word	0x0000a1b0
        /*0b40*/ 	.word	0x00000000
        /*0b44*/ 	.word	0x00000190
        /*0b48*/ 	.short	0x010a
        /*0b4a*/ 	.byte	0xff
	.zero		1


	//   ....[165]....
        /*0b4c*/ 	.word	0x0000a210
        /*0b50*/ 	.word	0x00000000
        /*0b54*/ 	.word	0x00000000
        /*0b58*/ 	.short	0x010a
        /*0b5a*/ 	.byte	0xff
	.zero		1


	//   ....[166]....
        /*0b5c*/ 	.word	0x0000a270
        /*0b60*/ 	.word	0x00000000
        /*0b64*/ 	.word	0x00000000
        /*0b68*/ 	.short	0x010a
        /*0b6a*/ 	.byte	0xff
	.zero		1


	//   ....[167]....
        /*0b6c*/ 	.word	0x0000a2d0
        /*0b70*/ 	.word	0x00000000
        /*0b74*/ 	.word	0x000001c0
        /*0b78*/ 	.short	0x010a
        /*0b7a*/ 	.byte	0xff
	.zero		1


	//   ....[168]....
        /*0b7c*/ 	.word	0x0000a320
        /*0b80*/ 	.word	0x0000000c
        /*0b84*/ 	.word	0x00000160
        /*0b88*/ 	.short	0x010a
        /*0b8a*/ 	.byte	0xff
	.zero		1


	//   ....[169]....
        /*0b8c*/ 	.word	0x0000a380
        /*0b90*/ 	.word	0x00000000
        /*0b94*/ 	.word	0x00000158
        /*0b98*/ 	.short	0x010a
        /*0b9a*/ 	.byte	0xff
	.zero		1


	//   ....[170]....
        /*0b9c*/ 	.word	0x0000a3e0
        /*0ba0*/ 	.word	0x00000000
        /*0ba4*/ 	.word	0x00000138
        /*0ba8*/ 	.short	0x010a
        /*0baa*/ 	.byte	0xff
	.zero		1


	//   ....[171]....
        /*0bac*/ 	.word	0x0000a440
        /*0bb0*/ 	.word	0x00000009
        /*0bb4*/ 	.word	0x00000138
        /*0bb8*/ 	.short	0x010a
        /*0bba*/ 	.byte	0xff
	.zero		1


	//   ....[172]....
        /*0bbc*/ 	.word	0x0000a4a0
        /*0bc0*/ 	.word	0x00000000
        /*0bc4*/ 	.word	0x00000000
        /*0bc8*/ 	.short	0x010a
        /*0bca*/ 	.byte	0xff
	.zero		1


	//   ....[173]....
        /*0bcc*/ 	.word	0x0000a500
        /*0bd0*/ 	.word	0x00000000
        /*0bd4*/ 	.word	0x00000000
        /*0bd8*/ 	.short	0x010a
        /*0bda*/ 	.byte	0xff
	.zero		1


	//   ....[174]....
        /*0bdc*/ 	.word	0x0000a550
        /*0be0*/ 	.word	0x00000000
        /*0be4*/ 	.word	0x00000160
        /*0be8*/ 	.short	0x010a
        /*0bea*/ 	.byte	0xff
	.zero		1


	//   ....[175]....
        /*0bec*/ 	.word	0x0000a5a0
        /*0bf0*/ 	.word	0x00000000
        /*0bf4*/ 	.word	0x00000120
        /*0bf8*/ 	.short	0x010a
        /*0bfa*/ 	.byte	0xff
	.zero		1


	//   ....[176]....
        /*0bfc*/ 	.word	0x0000a5f0
        /*0c00*/ 	.word	0x0000005c
        /*0c04*/ 	.word	0x00000180
        /*0c08*/ 	.short	0x010a
        /*0c0a*/ 	.byte	0xff
	.zero		1


	//   ....[177]....
        /*0c0c*/ 	.word	0x0000a640
        /*0c10*/ 	.word	0x00000002
        /*0c14*/ 	.word	0x00000120
        /*0c18*/ 	.short	0x010a
        /*0c1a*/ 	.byte	0xff
	.zero		1


	//----- nvinfo : EIATTR_NUM_MBARRIERS
	.align		4
.L_47:
        /*0c1c*/ 	.byte	0x03, 0x38
        /*0c1e*/ 	.short	0x0039


	//----- nvinfo : EIATTR_EXIT_INSTR_OFFSETS
	.align		4
        /*0c20*/ 	.byte	0x04, 0x1c
        /*0c22*/ 	.short	(.L_49 - .L_48)


	//   ....[0]....
.L_48:
        /*0c24*/ 	.word	0x00003a90


	//   ....[1]....
        /*0c28*/ 	.word	0x00003f80


	//   ....[2]....
        /*0c2c*/ 	.word	0x00003fe0


	//   ....[3]....
        /*0c30*/ 	.word	0x000058e0


	//   ....[4]....
        /*0c34*/ 	.word	0x000068b0


	//   ....[5]....
        /*0c38*/ 	.word	0x000068f0


	//   ....[6]....
        /*0c3c*/ 	.word	0x000095c0


	//   ....[7]....
        /*0c40*/ 	.word	0x00009630


	//   ....[8]....
        /*0c44*/ 	.word	0x00009660


	//   ....[9]....
        /*0c48*/ 	.word	0x000096d0


	//----- nvinfo : EIATTR_MAX_THREADS
	.align		4
.L_49:
        /*0c4c*/ 	.byte	0x04, 0x05
        /*0c4e*/ 	.short	(.L_51 - .L_50)
.L_50:
        /*0c50*/ 	.word	0x00000100
        /*0c54*/ 	.word	0x00000001
        /*0c58*/ 	.word	0x00000001


	//----- nvinfo : EIATTR_CRS_STACK_SIZE
	.align		4
.L_51:
        /*0c5c*/ 	.byte	0x04, 0x1e
        /*0c5e*/ 	.short	(.L_53 - .L_52)
.L_52:
        /*0c60*/ 	.word	0x00000000


	//----- nvinfo : EIATTR_CBANK_PARAM_SIZE
	.align		4
.L_53:
        /*0c64*/ 	.byte	0x03, 0x19
        /*0c66*/ 	.short	0x0c00


	//----- nvinfo : EIATTR_PARAM_CBANK
	.align		4
        /*0c68*/ 	.byte	0x04, 0x0a
        /*0c6a*/ 	.short	(.L_55 - .L_54)
	.align		4
.L_54:
        /*0c6c*/ 	.word	index@(.nv.constant0._ZN7cutlass13device_kernelINS_4gemm6kernel13GemmUniversalIN4cute5tupleIJiiiiEEENS1_10collective13CollectiveMmaINS1_46MainloopSm100TmaUmmaWarpSpecializedBlockScaledILi18ELi2ELi2ENS5_IJNS4_1CILi4EEENSA_ILi2EEENSA_ILi1EEEEEEEENS5_IJNSA_ILi256EEENSA_ILi64EEENSA_ILi128EEEEEENS5_IJNS_12float_e2m1_tENS_13float_ue8m0_tEEEENS5_IJNS5_IJlSD_lEEENS4_6LayoutINS5_IJNS5_IJNS5_IJNSA_ILi32EEESB_EEEiEEESR_NS5_IJSD_iEEEEEENS5_IJNS5_IJNS5_IJNSA_ILi16EEESB_EEEiEEENS5_IJNS5_IJNSA_ILi0EEESD_EEENSA_ILi512EEEEEENS5_IJSX_iEEEEEEEEEEESM_S14_NS4_8TiledMMAINS4_8MMA_AtomIJNS4_23SM100_MMA_MXF4_2x1SM_SSISK_SK_fSL_Li256ELi64ELi32ELNS4_4UMMA5MajorE0ELS19_0ELNS18_7ScaleInE0ELS1A_0EEEEEENSO_INS5_IJSD_SD_SD_EEENS5_IJSX_SX_SX_EEEEENS5_IJNS4_10UnderscoreES1G_S1G_EEEEENS5_IJNS4_28SM100_TMA_2SM_LOAD_MULTICASTES1J_EEENS5_IJNS4_14ComposedLayoutINS4_7SwizzleILi2ELi4ELi3EEENS4_18smem_ptr_flag_bitsILi4EEENSO_INS5_IJNSA_ILi8EEESI_EEENS5_IJSI_SD_EEEEEEENSO_INS5_IJNS5_IJNS5_IJSQ_SD_EEENS5_IJSP_SC_EEEEEESD_NS5_IJSC_SD_EEEEEENS5_IJNS5_IJNS5_IJSV_SZ_EEESY_EEESX_NS5_IJSC_SZ_EEEEEEEEEEEvNS4_8identityES1K_S25_vS26_EENS_8epilogue10collective18CollectiveEpilogueINS28_23Sm100TmaWarpSpecializedILi3ELi2ELi32ELb1ELb0EEEJNS5_IJSI_SH_SI_EEENS5_IJNSO_ISI_SD_EENSO_ISP_SD_EEEEENS_10bfloat16_tESN_S2H_SN_NS28_6fusion15FusionCallbacksIS2C_NS2I_17LinearCombinationIS2H_fS2H_fLNS_15FloatRoundStyleE2EEES2D_S2G_JEEENS4_5SM1004TMEM4LOAD26SM100_TMEM_LOAD_32dp32b32xENS4_13SM90_TMA_LOADENS1L_IS1N_NS1O_ILi16EEENSO_INS5_IJS1Q_SP_EEENS5_IJSP_SD_EEEEEEENS4_39AutoVectorizingCopyWithAssumedAlignmentILi128EEENS4_14SM90_TMA_STOREES2X_S2Z_S2Z_EEEvvEEEEvNT_6ParamsE)
        /*0c70*/ 	.short	0x0380
        /*0c72*/ 	.short	0x0c00


	//----- nvinfo : EIATTR_SW_WAR
	.align		4
.L_55:
        /*0c74*/ 	.byte	0x04, 0x36
        /*0c76*/ 	.short	(.L_57 - .L_56)
.L_56:
        /*0c78*/ 	.word	0x00000008
.L_57:


//--------------------- .nv.callgraph             --------------------------
	.section	.nv.callgraph,"",@"SHT_CUDA_CALLGRAPH"
	.align	4
	.sectionentsize	8
	.align		4
        /*0000*/ 	.word	0x00000000
	.align		4
        /*0004*/ 	.word	0xffffffff
	.align		4
        /*0008*/ 	.word	index@(_ZN7cutlass13device_kernelINS_4gemm6kernel13GemmUniversalIN4cute5tupleIJiiiiEEENS1_10collective13CollectiveMmaINS1_46MainloopSm100TmaUmmaWarpSpecializedBlockScaledILi18ELi2ELi2ENS5_IJNS4_1CILi4EEENSA_ILi2EEENSA_ILi1EEEEEEEENS5_IJNSA_ILi256EEENSA_ILi64EEENSA_ILi128EEEEEENS5_IJNS_12float_e2m1_tENS_13float_ue8m0_tEEEENS5_IJNS5_IJlSD_lEEENS4_6LayoutINS5_IJNS5_IJNS5_IJNSA_ILi32EEESB_EEEiEEESR_NS5_IJSD_iEEEEEENS5_IJNS5_IJNS5_IJNSA_ILi16EEESB_EEEiEEENS5_IJNS5_IJNSA_ILi0EEESD_EEENSA_ILi512EEEEEENS5_IJSX_iEEEEEEEEEEESM_S14_NS4_8TiledMMAINS4_8MMA_AtomIJNS4_23SM100_MMA_MXF4_2x1SM_SSISK_SK_fSL_Li256ELi64ELi32ELNS4_4UMMA5MajorE0ELS19_0ELNS18_7ScaleInE0ELS1A_0EEEEEENSO_INS5_IJSD_SD_SD_EEENS5_IJSX_SX_SX_EEEEENS5_IJNS4_10UnderscoreES1G_S1G_EEEEENS5_IJNS4_28SM100_TMA_2SM_LOAD_MULTICASTES1J_EEENS5_IJNS4_14ComposedLayoutINS4_7SwizzleILi2ELi4ELi3EEENS4_18smem_ptr_flag_bitsILi4EEENSO_INS5_IJNSA_ILi8EEESI_EEENS5_IJSI_SD_EEEEEEENSO_INS5_IJNS5_IJNS5_IJSQ_SD_EEENS5_IJSP_SC_EEEEEESD_NS5_IJSC_SD_EEEEEENS5_IJNS5_IJNS5_IJSV_SZ_EEESY_EEESX_NS5_IJSC_SZ_EEEEEEEEEEEvNS4_8identityES1K_S25_vS26_EENS_8epilogue10collective18CollectiveEpilogueINS28_23Sm100TmaWarpSpecializedILi3ELi2ELi32ELb1ELb0EEEJNS5_IJSI_SH_SI_EEENS5_IJNSO_ISI_SD_EENSO_ISP_SD_EEEEENS_10bfloat16_tESN_S2H_SN_NS28_6fusion15FusionCallbacksIS2C_NS2I_17LinearCombinationIS2H_fS2H_fLNS_15FloatRoundStyleE2EEES2D_S2G_JEEENS4_5SM1004TMEM4LOAD26SM100_TMEM_LOAD_32dp32b32xENS4_13SM90_TMA_LOADENS1L_IS1N_NS1O_ILi16EEENSO_INS5_IJS1Q_SP_EEENS5_IJSP_SD_EEEEEEENS4_39AutoVectorizingCopyWithAssumedAlignmentILi128EEENS4_14SM90_TMA_STOREES2X_S2Z_S2Z_EEEvvEEEEvNT_6ParamsE)
	.align		4
        /*000c*/ 	.word	index@(__assertfail)
	.align		4
        /*0010*/ 	.word	0x00000000
	.align		4
        /*0014*/ 	.word	0xfffffffe
	.align		4
        /*0018*/ 	.word	0x00000000
	.align		4
        /*001c*/ 	.word	0xfffffffd
	.align		4
        /*0020*/ 	.word	0x00000000
	.align		4
        /*0024*/ 	.word	0xfffffffc


//--------------------- .nv.constant4             --------------------------
	.section	.nv.constant4,"a",@progbits
	.align	8
	.align		8
.nv.constant4:
        /*0000*/ 	.dword	__assertfail
	.align		8
        /*0008*/ 	.dword	__unnamed_1
	.align		8
        /*0010*/ 	.dword	__unnamed_2
	.align		8
        /*0018*/ 	.dword	_ZN40_INTERNAL_181f8166_4_k_cu_bba41c15_302044cuda3std3__45__cpo5beginE
	.align		8
        /*0020*/ 	.dword	_ZN40_INTERNAL_181f8166_4_k_cu_bba41c15_302044cuda3std3__45__cpo3endE
	.align		8
        /*0028*/ 	.dword	_ZN40_INTERNAL_181f8166_4_k_cu_bba41c15_302044cuda3std3__45__cpo6cbeginE
	.align		8
        /*0030*/ 	.dword	_ZN40_INTERNAL_181f8166_4_k_cu_bba41c15_302044cuda3std3__45__cpo4cendE
	.align		8
        /*0038*/ 	.dword	_ZN40_INTERNAL_181f8166_4_k_cu_bba41c15_302044cuda3std3__442_GLOBAL__N__181f8166_4_k_cu_bba41c15_302046ignoreE
	.align		8
        /*0040*/ 	.dword	_ZN40_INTERNAL_181f8166_4_k_cu_bba41c15_302044cuda3std3__419piecewise_constructE
	.align		8
        /*0048*/ 	.dword	_ZN40_INTERNAL_181f8166_4_k_cu_bba41c15_302044cuda3std3__48in_placeE
	.align		8
        /*0050*/ 	.dword	_ZN40_INTERNAL_181f8166_4_k_cu_bba41c15_302044cuda3std6ranges3__45__cpo4swapE
	.align		8
        /*0058*/ 	.dword	_ZN40_INTERNAL_181f8166_4_k_cu_bba41c15_302044cuda3std6ranges3__45__cpo9iter_moveE
	.align		8
        /*0060*/ 	.dword	_ZN40_INTERNAL_181f8166_4_k_cu_bba41c15_302044cute7productE
	.align		8
        /*0068*/ 	.dword	_ZN40_INTERNAL_181f8166_4_k_cu_bba41c15_302044cute1_E
	.align		8
        /*0070*/ 	.dword	$str$25
	.align		8
        /*0078*/ 	.dword	$str$26
	.align		8
        /*0080*/ 	.dword	$str$29
	.align		8
        /*0088*/ 	.dword	$str$30


//--------------------- .text._ZN7cutlass13device_kernelINS_4gemm6kernel13GemmUniversalIN4cute5tupleIJiiiiEEENS1_10collective13CollectiveMmaINS1_46MainloopSm100TmaUmmaWarpSpecializedBlockScaledILi18ELi2ELi2ENS5_IJNS4_1CILi4EEENSA_ILi2EEENSA_ILi1EEEEEEEENS5_IJNSA_ILi256EEENSA_ILi64EEENSA_ILi128EEEEEENS5_IJNS_12float_e2m1_tENS_13float_ue8m0_tEEEENS5_IJNS5_IJlSD_lEEENS4_6LayoutINS5_IJNS5_IJNS5_IJNSA_ILi32EEESB_EEEiEEESR_NS5_IJSD_iEEEEEENS5_IJNS5_IJNS5_IJNSA_ILi16EEESB_EEEiEEENS5_IJNS5_IJNSA_ILi0EEESD_EEENSA_ILi512EEEEEENS5_IJSX_iEEEEEEEEEEESM_S14_NS4_8TiledMMAINS4_8MMA_AtomIJNS4_23SM100_MMA_MXF4_2x1SM_SSISK_SK_fSL_Li256ELi64ELi32ELNS4_4UMMA5MajorE0ELS19_0ELNS18_7ScaleInE0ELS1A_0EEEEEENSO_INS5_IJSD_SD_SD_EEENS5_IJSX_SX_SX_EEEEENS5_IJNS4_10UnderscoreES1G_S1G_EEEEENS5_IJNS4_28SM100_TMA_2SM_LOAD_MULTICASTES1J_EEENS5_IJNS4_14ComposedLayoutINS4_7SwizzleILi2ELi4ELi3EEENS4_18smem_ptr_flag_bitsILi4EEENSO_INS5_IJNSA_ILi8EEESI_EEENS5_IJSI_SD_EEEEEEENSO_INS5_IJNS5_IJNS5_IJSQ_SD_EEENS5_IJSP_SC_EEEEEESD_NS5_IJSC_SD_EEEEEENS5_IJNS5_IJNS5_IJSV_SZ_EEESY_EEESX_NS5_IJSC_SZ_EEEEEEEEEEEvNS4_8identityES1K_S25_vS26_EENS_8epilogue10collective18CollectiveEpilogueINS28_23Sm100TmaWarpSpecializedILi3ELi2ELi32ELb1ELb0EEEJNS5_IJSI_SH_SI_EEENS5_IJNSO_ISI_SD_EENSO_ISP_SD_EEEEENS_10bfloat16_tESN_S2H_SN_NS28_6fusion15FusionCallbacksIS2C_NS2I_17LinearCombinationIS2H_fS2H_fLNS_15FloatRoundStyleE2EEES2D_S2G_JEEENS4_5SM1004TMEM4LOAD26SM100_TMEM_LOAD_32dp32b32xENS4_13SM90_TMA_LOADENS1L_IS1N_NS1O_ILi16EEENSO_INS5_IJS1Q_SP_EEENS5_IJSP_SD_EEEEEEENS4_39AutoVectorizingCopyWithAssumedAlignmentILi128EEENS4_14SM90_TMA_STOREES2X_S2Z_S2Z_EEEvvEEEEvNT_6ParamsE --------------------------
	.section	.text._ZN7cutlass13device_kernelINS_4gemm6kernel13GemmUniversalIN4cute5tupleIJiiiiEEENS1_10collective13CollectiveMmaINS1_46MainloopSm100TmaUmmaWarpSpecializedBlockScaledILi18ELi2ELi2ENS5_IJNS4_1CILi4EEENSA_ILi2EEENSA_ILi1EEEEEEEENS5_IJNSA_ILi256EEENSA_ILi64EEENSA_ILi128EEEEEENS5_IJNS_12float_e2m1_tENS_13float_ue8m0_tEEEENS5_IJNS5_IJlSD_lEEENS4_6LayoutINS5_IJNS5_IJNS5_IJNSA_ILi32EEESB_EEEiEEESR_NS5_IJSD_iEEEEEENS5_IJNS5_IJNS5_IJNSA_ILi16EEESB_EEEiEEENS5_IJNS5_IJNSA_ILi0EEESD_EEENSA_ILi512EEEEEENS5_IJSX_iEEEEEEEEEEESM_S14_NS4_8TiledMMAINS4_8MMA_AtomIJNS4_23SM100_MMA_MXF4_2x1SM_SSISK_SK_fSL_Li256ELi64ELi32ELNS4_4UMMA5MajorE0ELS19_0ELNS18_7ScaleInE0ELS1A_0EEEEEENSO_INS5_IJSD_SD_SD_EEENS5_IJSX_SX_SX_EEEEENS5_IJNS4_10UnderscoreES1G_S1G_EEEEENS5_IJNS4_28SM100_TMA_2SM_LOAD_MULTICASTES1J_EEENS5_IJNS4_14ComposedLayoutINS4_7SwizzleILi2ELi4ELi3EEENS4_18smem_ptr_flag_bitsILi4EEENSO_INS5_IJNSA_ILi8EEESI_EEENS5_IJSI_SD_EEEEEEENSO_INS5_IJNS5_IJNS5_IJSQ_SD_EEENS5_IJSP_SC_EEEEEESD_NS5_IJSC_SD_EEEEEENS5_IJNS5_IJNS5_IJSV_SZ_EEESY_EEESX_NS5_IJSC_SZ_EEEEEEEEEEEvNS4_8identityES1K_S25_vS26_EENS_8epilogue10collective18CollectiveEpilogueINS28_23Sm100TmaWarpSpecializedILi3ELi2ELi32ELb1ELb0EEEJNS5_IJSI_SH_SI_EEENS5_IJNSO_ISI_SD_EENSO_ISP_SD_EEEEENS_10bfloat16_tESN_S2H_SN_NS28_6fusion15FusionCallbacksIS2C_NS2I_17LinearCombinationIS2H_fS2H_fLNS_15FloatRoundStyleE2EEES2D_S2G_JEEENS4_5SM1004TMEM4LOAD26SM100_TMEM_LOAD_32dp32b32xENS4_13SM90_TMA_LOADENS1L_IS1N_NS1O_ILi16EEENSO_INS5_IJS1Q_SP_EEENS5_IJSP_SD_EEEEEEENS4_39AutoVectorizingCopyWithAssumedAlignmentILi128EEENS4_14SM90_TMA_STOREES2X_S2Z_S2Z_EEEvvEEEEvNT_6ParamsE,"ax",@progbits
	.align	128
.text._ZN7cutlass13device_kernelINS_4gemm6kernel13GemmUniversalIN4cute5tupleIJiiiiEEENS1_10collective13CollectiveMmaINS1_46MainloopSm100TmaUmmaWarpSpecializedBlockScaledILi18ELi2ELi2ENS5_IJNS4_1CILi4EEENSA_ILi2EEENSA_ILi1EEEEEEEENS5_IJNSA_ILi256EEENSA_ILi64EEENSA_ILi128EEEEEENS5_IJNS_12float_e2m1_tENS_13float_ue8m0_tEEEENS5_IJNS5_IJlSD_lEEENS4_6LayoutINS5_IJNS5_IJNS5_IJNSA_ILi32EEESB_EEEiEEESR_NS5_IJSD_iEEEEEENS5_IJNS5_IJNS5_IJNSA_ILi16EEESB_EEEiEEENS5_IJNS5_IJNSA_ILi0EEESD_EEENSA_ILi512EEEEEENS5_IJSX_iEEEEEEEEEEESM_S14_NS4_8TiledMMAINS4_8MMA_AtomIJNS4_23SM100_MMA_MXF4_2x1SM_SSISK_SK_fSL_Li256ELi64ELi32ELNS4_4UMMA5MajorE0ELS19_0ELNS18_7ScaleInE0ELS1A_0EEEEEENSO_INS5_IJSD_SD_SD_EEENS5_IJSX_SX_SX_EEEEENS5_IJNS4_10UnderscoreES1G_S1G_EEEEENS5_IJNS4_28SM100_TMA_2SM_LOAD_MULTICASTES1J_EEENS5_IJNS4_14ComposedLayoutINS4_7SwizzleILi2ELi4ELi3EEENS4_18smem_ptr_flag_bitsILi4EEENSO_INS5_IJNSA_ILi8EEESI_EEENS5_IJSI_SD_EEEEEEENSO_INS5_IJNS5_IJNS5_IJSQ_SD_EEENS5_IJSP_SC_EEEEEESD_NS5_IJSC_SD_EEEEEENS5_IJNS5_IJNS5_IJSV_SZ_EEESY_EEESX_NS5_IJSC_SZ_EEEEEEEEEEEvNS4_8identityES1K_S25_vS26_EENS_8epilogue10collective18CollectiveEpilogueINS28_23Sm100TmaWarpSpecializedILi3ELi2ELi32ELb1ELb0EEEJNS5_IJSI_SH_SI_EEENS5_IJNSO_ISI_SD_EENSO_ISP_SD_EEEEENS_10bfloat16_tESN_S2H_SN_NS28_6fusion15FusionCallbacksIS2C_NS2I_17LinearCombinationIS2H_fS2H_fLNS_15FloatRoundStyleE2EEES2D_S2G_JEEENS4_5SM1004TMEM4LOAD26SM100_TMEM_LOAD_32dp32b32xENS4_13SM90_TMA_LOADENS1L_IS1N_NS1O_ILi16EEENSO_INS5_IJS1Q_SP_EEENS5_IJSP_SD_EEEEEEENS4_39AutoVectorizingCopyWithAssumedAlignmentILi128EEENS4_14SM90_TMA_STOREES2X_S2Z_S2Z_EEEvvEEEEvNT_6ParamsE:
        .type           _ZN7cutlass13device_kernelINS_4gemm6kernel13GemmUniversalIN4cute5tupleIJiiiiEEENS1_10collective13CollectiveMmaINS1_46MainloopSm100TmaUmmaWarpSpecializedBlockScaledILi18ELi2ELi2ENS5_IJNS4_1CILi4EEENSA_ILi2EEENSA_ILi1EEEEEEEENS5_IJNSA_ILi256EEENSA_ILi64EEENSA_ILi128EEEEEENS5_IJNS_12float_e2m1_tENS_13float_ue8m0_tEEEENS5_IJNS5_IJlSD_lEEENS4_6LayoutINS5_IJNS5_IJNS5_IJNSA_ILi32EEESB_EEEiEEESR_NS5_IJSD_iEEEEEENS5_IJNS5_IJNS5_IJNSA_ILi16EEESB_EEEiEEENS5_IJNS5_IJNSA_ILi0EEESD_EEENSA_ILi512EEEEEENS5_IJSX_iEEEEEEEEEEESM_S14_NS4_8TiledMMAINS4_8MMA_AtomIJNS4_23SM100_MMA_MXF4_2x1SM_SSISK_SK_fSL_Li256ELi64ELi32ELNS4_4UMMA5MajorE0ELS19_0ELNS18_7ScaleInE0ELS1A_0EEEEEENSO_INS5_IJSD_SD_SD_EEENS5_IJSX_SX_SX_EEEEENS5_IJNS4_10UnderscoreES1G_S1G_EEEEENS5_IJNS4_28SM100_TMA_2SM_LOAD_MULTICASTES1J_EEENS5_IJNS4_14ComposedLayoutINS4_7SwizzleILi2ELi4ELi3EEENS4_18smem_ptr_flag_bitsILi4EEENSO_INS5_IJNSA_ILi8EEESI_EEENS5_IJSI_SD_EEEEEEENSO_INS5_IJNS5_IJNS5_IJSQ_SD_EEENS5_IJSP_SC_EEEEEESD_NS5_IJSC_SD_EEEEEENS5_IJNS5_IJNS5_IJSV_SZ_EEESY_EEESX_NS5_IJSC_SZ_EEEEEEEEEEEvNS4_8identityES1K_S25_vS26_EENS_8epilogue10collective18CollectiveEpilogueINS28_23Sm100TmaWarpSpecializedILi3ELi2ELi32ELb1ELb0EEEJNS5_IJSI_SH_SI_EEENS5_IJNSO_ISI_SD_EENSO_ISP_SD_EEEEENS_10bfloat16_tESN_S2H_SN_NS28_6fusion15FusionCallbacksIS2C_NS2I_17LinearCombinationIS2H_fS2H_fLNS_15FloatRoundStyleE2EEES2D_S2G_JEEENS4_5SM1004TMEM4LOAD26SM100_TMEM_LOAD_32dp32b32xENS4_13SM90_TMA_LOADENS1L_IS1N_NS1O_ILi16EEENSO_INS5_IJS1Q_SP_EEENS5_IJSP_SD_EEEEEEENS4_39AutoVectorizingCopyWithAssumedAlignmentILi128EEENS4_14SM90_TMA_STOREES2X_S2Z_S2Z_EEEvvEEEEvNT_6ParamsE,@function
        .size           _ZN7cutlass13device_kernelINS_4gemm6kernel13GemmUniversalIN4cute5tupleIJiiiiEEENS1_10collective13CollectiveMmaINS1_46MainloopSm100TmaUmmaWarpSpecializedBlockScaledILi18ELi2ELi2ENS5_IJNS4_1CILi4EEENSA_ILi2EEENSA_ILi1EEEEEEEENS5_IJNSA_ILi256EEENSA_ILi64EEENSA_ILi128EEEEEENS5_IJNS_12float_e2m1_tENS_13float_ue8m0_tEEEENS5_IJNS5_IJlSD_lEEENS4_6LayoutINS5_IJNS5_IJNS5_IJNSA_ILi32EEESB_EEEiEEESR_NS5_IJSD_iEEEEEENS5_IJNS5_IJNS5_IJNSA_ILi16EEESB_EEEiEEENS5_IJNS5_IJNSA_ILi0EEESD_EEENSA_ILi512EEEEEENS5_IJSX_iEEEEEEEEEEESM_S14_NS4_8TiledMMAINS4_8MMA_AtomIJNS4_23SM100_MMA_MXF4_2x1SM_SSISK_SK_fSL_Li256ELi64ELi32ELNS4_4UMMA5MajorE0ELS19_0ELNS18_7ScaleInE0ELS1A_0EEEEEENSO_INS5_IJSD_SD_SD_EEENS5_IJSX_SX_SX_EEEEENS5_IJNS4_10UnderscoreES1G_S1G_EEEEENS5_IJNS4_28SM100_TMA_2SM_LOAD_MULTICASTES1J_EEENS5_IJNS4_14ComposedLayoutINS4_7SwizzleILi2ELi4ELi3EEENS4_18smem_ptr_flag_bitsILi4EEENSO_INS5_IJNSA_ILi8EEESI_EEENS5_IJSI_SD_EEEEEEENSO_INS5_IJNS5_IJNS5_IJSQ_SD_EEENS5_IJSP_SC_EEEEEESD_NS5_IJSC_SD_EEEEEENS5_IJNS5_IJNS5_IJSV_SZ_EEESY_EEESX_NS5_IJSC_SZ_EEEEEEEEEEEvNS4_8identityES1K_S25_vS26_EENS_8epilogue10collective18CollectiveEpilogueINS28_23Sm100TmaWarpSpecializedILi3ELi2ELi32ELb1ELb0EEEJNS5_IJSI_SH_SI_EEENS5_IJNSO_ISI_SD_EENSO_ISP_SD_EEEEENS_10bfloat16_tESN_S2H_SN_NS28_6fusion15FusionCallbacksIS2C_NS2I_17LinearCombinationIS2H_fS2H_fLNS_15FloatRoundStyleE2EEES2D_S2G_JEEENS4_5SM1004TMEM4LOAD26SM100_TMEM_LOAD_32dp32b32xENS4_13SM90_TMA_LOADENS1L_IS1N_NS1O_ILi16EEENSO_INS5_IJS1Q_SP_EEENS5_IJSP_SD_EEEEEEENS4_39AutoVectorizingCopyWithAssumedAlignmentILi128EEENS4_14SM90_TMA_STOREES2X_S2Z_S2Z_EEEvvEEEEvNT_6ParamsE,(.L_x_218 - _ZN7cutlass13device_kernelINS_4gemm6kernel13GemmUniversalIN4cute5tupleIJiiiiEEENS1_10collective13CollectiveMmaINS1_46MainloopSm100TmaUmmaWarpSpecializedBlockScaledILi18ELi2ELi2ENS5_IJNS4_1CILi4EEENSA_ILi2EEENSA_ILi1EEEEEEEENS5_IJNSA_ILi256EEENSA_ILi64EEENSA_ILi128EEEEEENS5_IJNS_12float_e2m1_tENS_13float_ue8m0_tEEEENS5_IJNS5_IJlSD_lEEENS4_6LayoutINS5_IJNS5_IJNS5_IJNSA_ILi32EEESB_EEEiEEESR_NS5_IJSD_iEEEEEENS5_IJNS5_IJNS5_IJNSA_ILi16EEESB_EEEiEEENS5_IJNS5_IJNSA_ILi0EEESD_EEENSA_ILi512EEEEEENS5_IJSX_iEEEEEEEEEEESM_S14_NS4_8TiledMMAINS4_8MMA_AtomIJNS4_23SM100_MMA_MXF4_2x1SM_SSISK_SK_fSL_Li256ELi64ELi32ELNS4_4UMMA5MajorE0ELS19_0ELNS18_7ScaleInE0ELS1A_0EEEEEENSO_INS5_IJSD_SD_SD_EEENS5_IJSX_SX_SX_EEEEENS5_IJNS4_10UnderscoreES1G_S1G_EEEEENS5_IJNS4_28SM100_TMA_2SM_LOAD_MULTICASTES1J_EEENS5_IJNS4_14ComposedLayoutINS4_7SwizzleILi2ELi4ELi3EEENS4_18smem_ptr_flag_bitsILi4EEENSO_INS5_IJNSA_ILi8EEESI_EEENS5_IJSI_SD_EEEEEEENSO_INS5_IJNS5_IJNS5_IJSQ_SD_EEENS5_IJSP_SC_EEEEEESD_NS5_IJSC_SD_EEEEEENS5_IJNS5_IJNS5_IJSV_SZ_EEESY_EEESX_NS5_IJSC_SZ_EEEEEEEEEEEvNS4_8identityES1K_S25_vS26_EENS_8epilogue10collective18CollectiveEpilogueINS28_23Sm100TmaWarpSpecializedILi3ELi2ELi32ELb1ELb0EEEJNS5_IJSI_SH_SI_EEENS5_IJNSO_ISI_SD_EENSO_ISP_SD_EEEEENS_10bfloat16_tESN_S2H_SN_NS28_6fusion15FusionCallbacksIS2C_NS2I_17LinearCombinationIS2H_fS2H_fLNS_15FloatRoundStyleE2EEES2D_S2G_JEEENS4_5SM1004TMEM4LOAD26SM100_TMEM_LOAD_32dp32b32xENS4_13SM90_TMA_LOADENS1L_IS1N_NS1O_ILi16EEENSO_INS5_IJS1Q_SP_EEENS5_IJSP_SD_EEEEEEENS4_39AutoVectorizingCopyWithAssumedAlignmentILi128EEENS4_14SM90_TMA_STOREES2X_S2Z_S2Z_EEEvvEEEEvNT_6ParamsE)
        .other          _ZN7cutlass13device_kernelINS_4gemm6kernel13GemmUniversalIN4cute5tupleIJiiiiEEENS1_10collective13CollectiveMmaINS1_46MainloopSm100TmaUmmaWarpSpecializedBlockScaledILi18ELi2ELi2ENS5_IJNS4_1CILi4EEENSA_ILi2EEENSA_ILi1EEEEEEEENS5_IJNSA_ILi256EEENSA_ILi64EEENSA_ILi128EEEEEENS5_IJNS_12float_e2m1_tENS_13float_ue8m0_tEEEENS5_IJNS5_IJlSD_lEEENS4_6LayoutINS5_IJNS5_IJNS5_IJNSA_ILi32EEESB_EEEiEEESR_NS5_IJSD_iEEEEEENS5_IJNS5_IJNS5_IJNSA_ILi16EEESB_EEEiEEENS5_IJNS5_IJNSA_ILi0EEESD_EEENSA_ILi512EEEEEENS5_IJSX_iEEEEEEEEEEESM_S14_NS4_8TiledMMAINS4_8MMA_AtomIJNS4_23SM100_MMA_MXF4_2x1SM_SSISK_SK_fSL_Li256ELi64ELi32ELNS4_4UMMA5MajorE0ELS19_0ELNS18_7ScaleInE0ELS1A_0EEEEEENSO_INS5_IJSD_SD_SD_EEENS5_IJSX_SX_SX_EEEEENS5_IJNS4_10UnderscoreES1G_S1G_EEEEENS5_IJNS4_28SM100_TMA_2SM_LOAD_MULTICASTES1J_EEENS5_IJNS4_14ComposedLayoutINS4_7SwizzleILi2ELi4ELi3EEENS4_18smem_ptr_flag_bitsILi4EEENSO_INS5_IJNSA_ILi8EEESI_EEENS5_IJSI_SD_EEEEEEENSO_INS5_IJNS5_IJNS5_IJSQ_SD_EEENS5_IJSP_SC_EEEEEESD_NS5_IJSC_SD_EEEEEENS5_IJNS5_IJNS5_IJSV_SZ_EEESY_EEESX_NS5_IJSC_SZ_EEEEEEEEEEEvNS4_8identityES1K_S25_vS26_EENS_8epilogue10collective18CollectiveEpilogueINS28_23Sm100TmaWarpSpecializedILi3ELi2ELi32ELb1ELb0EEEJNS5_IJSI_SH_SI_EEENS5_IJNSO_ISI_SD_EENSO_ISP_SD_EEEEENS_10bfloat16_tESN_S2H_SN_NS28_6fusion15FusionCallbacksIS2C_NS2I_17LinearCombinationIS2H_fS2H_fLNS_15FloatRoundStyleE2EEES2D_S2G_JEEENS4_5SM1004TMEM4LOAD26SM100_TMEM_LOAD_32dp32b32xENS4_13SM90_TMA_LOADENS1L_IS1N_NS1O_ILi16EEENSO_INS5_IJS1Q_SP_EEENS5_IJSP_SD_EEEEEEENS4_39AutoVectorizingCopyWithAssumedAlignmentILi128EEENS4_14SM90_TMA_STOREES2X_S2Z_S2Z_EEEvvEEEEvNT_6ParamsE,@"STO_CUDA_ENTRY STV_DEFAULT"
_ZN7cutlass13device_kernelINS_4gemm6kernel13GemmUniversalIN4cute5tupleIJiiiiEEENS1_10collective13CollectiveMmaINS1_46MainloopSm100TmaUmmaWarpSpecializedBlockScaledILi18ELi2ELi2ENS5_IJNS4_1CILi4EEENSA_ILi2EEENSA_ILi1EEEEEEEENS5_IJNSA_ILi256EEENSA_ILi64EEENSA_ILi128EEEEEENS5_IJNS_12float_e2m1_tENS_13float_ue8m0_tEEEENS5_IJNS5_IJlSD_lEEENS4_6LayoutINS5_IJNS5_IJNS5_IJNSA_ILi32EEESB_EEEiEEESR_NS5_IJSD_iEEEEEENS5_IJNS5_IJNS5_IJNSA_ILi16EEESB_EEEiEEENS5_IJNS5_IJNSA_ILi0EEESD_EEENSA_ILi512EEEEEENS5_IJSX_iEEEEEEEEEEESM_S14_NS4_8TiledMMAINS4_8MMA_AtomIJNS4_23SM100_MMA_MXF4_2x1SM_SSISK_SK_fSL_Li256ELi64ELi32ELNS4_4UMMA5MajorE0ELS19_0ELNS18_7ScaleInE0ELS1A_0EEEEEENSO_INS5_IJSD_SD_SD_EEENS5_IJSX_SX_SX_EEEEENS5_IJNS4_10UnderscoreES1G_S1G_EEEEENS5_IJNS4_28SM100_TMA_2SM_LOAD_MULTICASTES1J_EEENS5_IJNS4_14ComposedLayoutINS4_7SwizzleILi2ELi4ELi3EEENS4_18smem_ptr_flag_bitsILi4EEENSO_INS5_IJNSA_ILi8EEESI_EEENS5_IJSI_SD_EEEEEEENSO_INS5_IJNS5_IJNS5_IJSQ_SD_EEENS5_IJSP_SC_EEEEEESD_NS5_IJSC_SD_EEEEEENS5_IJNS5_IJNS5_IJSV_SZ_EEESY_EEESX_NS5_IJSC_SZ_EEEEEEEEEEEvNS4_8identityES1K_S25_vS26_EENS_8epilogue10collective18CollectiveEpilogueINS28_23Sm100TmaWarpSpecializedILi3ELi2ELi32ELb1ELb0EEEJNS5_IJSI_SH_SI_EEENS5_IJNSO_ISI_SD_EENSO_ISP_SD_EEEEENS_10bfloat16_tESN_S2H_SN_NS28_6fusion15FusionCallbacksIS2C_NS2I_17LinearCombinationIS2H_fS2H_fLNS_15FloatRoundStyleE2EEES2D_S2G_JEEENS4_5SM1004TMEM4LOAD26SM100_TMEM_LOAD_32dp32b32xENS4_13SM90_TMA_LOADENS1L_IS1N_NS1O_ILi16EEENSO_INS5_IJS1Q_SP_EEENS5_IJSP_SD_EEEEEEENS4_39AutoVectorizingCopyWithAssumedAlignmentILi128EEENS4_14SM90_TMA_STOREES2X_S2Z_S2Z_EEEvvEEEEvNT_6ParamsE:
[----:B------:R-:W1:Y:S01]  /*0000*/  LDC R1, c[0x0][0x37c] ;  /* 0x0000df00ff017b82 */ /* 0x000e620000000800 */
[----:B------:R-:W2:Y:S01]  /*0010*/  S2R R95, SR_TID.X ;  /* 0x00000000005f7919 */ /* 0x000ea20000002100 */
[----:B------:R-:W3:Y:S06]  /*0020*/  LDCU.64 UR12, c[0x0][0xc90] ;  /* 0x00019200ff0c77ac */ /* 0x000eec0008000a00 */
[----:B------:R-:W4:Y:S01]  /*0030*/  S2UR UR58, SR_CgaCtaId ;  /* 0x00000000003a79c3 */ /* 0x000f220000008800 */
[----:B------:R-:W-:Y:S02]  /*0040*/  PRMT R88, RZ, 0x7610, R88 ;  /* 0x00007610ff587816 */ /* 0x000fe40000000058 */
[----:B------:R-:W-:-:S02]  /*0050*/  ELECT P0, URZ, PT ;  /* 0x0000000000ff782f */ /* 0x000fc40003800000 */
[----:B---3--:R-:W-:-:S04]  /*0060*/  ISETP.NE.U32.AND P1, PT, RZ, UR12, PT ;  /* 0x0000000cff007c0c */ /* 0x008fc8000bf25070 */
[----:B------:R-:W-:Y:S01]  /*0070*/  ISETP.NE.AND.EX P2, PT, RZ, UR13, PT, P1 ;  /* 0x0000000dff007c0c */ /* 0x000fe2000bf45310 */
[----:B----4-:R-:W-:Y:S02]  /*0080*/  ULOP3.LUT UR54, UR58, 0x1, URZ, 0xc0, !UPT ;  /* 0x000000013a367892 */ /* 0x010fe4000f8ec0ff */
[----:B------:R-:W-:Y:S01]  /*0090*/  ULOP3.LUT UR53, UR58, 0x1, URZ, 0x3c, !UPT ;  /* 0x000000013a357892 */ /* 0x000fe2000f8e3cff */
[----:B--2---:R-:W-:-:S05]  /*00a0*/  SHF.R.U32.HI R89, RZ, 0x5, R95 ;  /* 0x00000005ff597819 */ /* 0x004fca000001165f */
[----:B------:R-:W2:Y:S02]  /*00b0*/  SHFL.IDX PT, R0, R89, RZ, 0x1f ;  /* 0x00001fff59007589 */ /* 0x000ea400000e0000 */
[----:B--2---:R-:W-:Y:S02]  /*00c0*/  R2UR UR24, R0 ;  /* 0x00000000001872ca */ /* 0x004fe400000e0000 */
[----:B-1----:R-:W-:Y:S05]  /*00d0*/  @P2 BRA `(.L_x_0) ;  /* 0x0000000000302947 */ /* 0x002fea0003800000 */
[----:B------:R-:W1:Y:S02]  /*00e0*/  LDCU.64 UR4, c[0x0][0xc88] ;  /* 0x00019100ff0477ac */ /* 0x000e640008000a00 */
[----:B-1----:R-:W-:-:S04]  /*00f0*/  UISETP.NE.U32.AND UP0, UPT, UR4, URZ, UPT ;  /* 0x000000ff0400728c */ /* 0x002fc8000bf05070 */
[----:B------:R-:W-:-:S09]  /*0100*/  UISETP.NE.AND.EX UP0, UPT, UR5, URZ, UPT, UP0 ;  /* 0x000000ff0500728c */ /* 0x000fd2000bf05300 */
[----:B------:R-:W-:Y:S05]  /*0110*/  BRA.U !UP0, `(.L_x_1) ;  /* 0x0000000108147547 */ /* 0x000fea000b800000 */
[----:B------:R-:W1:Y:S01]  /*0120*/  LDC.64 R2, c[0x0][0xc88] ;  /* 0x00032200ff027b82 */ /* 0x000e620000000a00 */
[----:B------:R-:W1:Y:S02]  /*0130*/  LDCU.64 UR4, c[0x0][0x358] ;  /* 0x00006b00ff0477ac */ /* 0x000e640008000a00 */
[----:B-1----:R1:W5:Y:S01]  /*0140*/  LDG.E R41, desc[UR4][R2.64] ;  /* 0x0000000402297981 */ /* 0x002362000c1e1900 */
[----:B------:R-:W-:Y:S01]  /*0150*/  HFMA2 R88, -RZ, RZ, 0, 5.9604644775390625e-08 ;  /* 0x00000001ff587431 */ /* 0x000fe200000001ff */
[----:B------:R-:W-:Y:S05]  /*0160*/  BRA `(.L_x_0) ;  /* 0x00000000000c7947 */ /* 0x000fea0003800000 */
.L_x_1:
[----:B------:R-:W1:Y:S01]  /*0170*/  LDCU UR4, c[0x0][0xc80] ;  /* 0x00019000ff0477ac */ /* 0x000e620008000800 */
[----:B------:R-:W-:Y:S01]  /*0180*/  HFMA2 R88, -RZ, RZ, 0, 5.9604644775390625e-08 ;  /* 0x00000001ff587431 */ /* 0x000fe200000001ff */
[----:B-1----:R-:W-:-:S07]  /*0190*/  MOV R41, UR4 ;  /* 0x0000000400297c02 */ /* 0x002fce0008000f00 */
.L_x_0:
[----:B------:R-:W2:Y:S02]  /*01a0*/  LDCU.64 UR4, c[0x0][0xcb0] ;  /* 0x00019600ff0477ac */ /* 0x000ea40008000a00 */
[----:B--2---:R-:W-:-:S04]  /*01b0*/  UISETP.NE.U32.AND UP0, UPT, UR4, URZ, UPT ;  /* 0x000000ff0400728c */ /* 0x004fc8000bf05070 */
[----:B------:R-:W-:-:S09]  /*01c0*/  UISETP.NE.AND.EX UP0, UPT, UR5, URZ, UPT, UP0 ;  /* 0x000000ff0500728c */ /* 0x000fd2000bf05300 */
[----:B------:R-:W-:Y:S05]  /*01d0*/  BRA.U UP0, `(.L_x_2) ;  /* 0x0000000100287547 */ /* 0x000fea000b800000 */
[----:B------:R-:W2:Y:S02]  /*01e0*/  LDCU.64 UR4, c[0x0][0xca8] ;  /* 0x00019500ff0477ac */ /* 0x000ea40008000a00 */
[----:B--2---:R-:W-:-:S04]  /*01f0*/  UISETP.NE.U32.AND UP0, UPT, UR4, URZ, UPT ;  /* 0x000000ff0400728c */ /* 0x004fc8000bf05070 */
[----:B------:R-:W-:-:S09]  /*0200*/  UISETP.NE.AND.EX UP0, UPT, UR5, URZ, UPT, UP0 ;  /* 0x000000ff0500728c */ /* 0x000fd2000bf05300 */
[----:B------:R-:W-:Y:S05]  /*0210*/  BRA.U !UP0, `(.L_x_3) ;  /* 0x0000000108107547 */ /* 0x000fea000b800000 */
[----:B------:R-:W2:Y:S01]  /*0220*/  LDC.64 R38, c[0x0][0xca8] ;  /* 0x00032a00ff267b82 */ /* 0x000ea20000000a00 */
[----:B------:R-:W2:Y:S02]  /*0230*/  LDCU.64 UR4, c[0x0][0x358] ;  /* 0x00006b00ff0477ac */ /* 0x000ea40008000a00 */
[----:B--2---:R2:W5:Y:S01]  /*0240*/  LDG.E R38, desc[UR4][R38.64] ;  /* 0x0000000426267981 */ /* 0x004562000c1e1900 */
[----:B------:R-:W-:Y:S05]  /*0250*/  BRA `(.L_x_2) ;  /* 0x0000000000087947 */ /* 0x000fea0003800000 */
.L_x_3:
[----:B------:R-:W2:Y:S02]  /*0260*/  LDCU UR4, c[0x0][0xca0] ;  /* 0x00019400ff0477ac */ /* 0x000ea40008000800 */
[----:B--2---:R-:W-:Y:S02]  /*0270*/  MOV R38, UR4 ;  /* 0x0000000400267c02 */ /* 0x004fe40008000f00 */
.L_x_2:
[----:B------:R-:W-:Y:S01]  /*0280*/  IMAD.U32 R0, RZ, RZ, UR24 ;  /* 0x00000018ff007e24 */ /* 0x000fe2000f8e00ff */
[----:B------:R-:W-:Y:S04]  /*0290*/  BSSY.RECONVERGENT B0, `(.L_x_4) ;  /* 0x0000012000007945 */ /* 0x000fe80003800200 */
[C---:B------:R-:W-:Y:S02]  /*02a0*/  ISETP.NE.OR P3, PT, R0.reuse, 0x1, !P0 ;  /* 0x000000010000780c */ /* 0x040fe40004765670 */
[----:B------:R-:W-:-:S11]  /*02b0*/  ISETP.NE.OR P2, PT, R0, 0x3, !P0 ;  /* 0x000000030000780c */ /* 0x000fd60004745670 */
[----:B------:R-:W-:Y:S05]  /*02c0*/  @P3 BRA `(.L_x_5) ;  /* 0x0000000000383947 */ /* 0x000fea0003800000 */
[----:B------:R-:W3:Y:S02]  /*02d0*/  LDCU.64 UR4, c[0x0][0x348] ;  /* 0x00006900ff0477ac */ /* 0x000ee40008000a00 */
[----:B---3--:R-:W-:Y:S02]  /*02e0*/  UIADD3 UR10, UP3, UPT, UR4, 0x80, URZ ;  /* 0x00000080040a7890 */ /* 0x008fe4000ff7e0ff */
[----:B------:R-:W-:Y:S02]  /*02f0*/  UIADD3 UR8, UP2, UPT, UR4, 0x180, URZ ;  /* 0x0000018004087890 */ /* 0x000fe4000ff5e0ff */
[----:B------:R-:W-:Y:S02]  /*0300*/  UIADD3 UR6, UP1, UPT, UR4, 0x280, URZ ;  /* 0x0000028004067890 */ /* 0x000fe4000ff3e0ff */
[----:B------:R-:W-:Y:S02]  /*0310*/  UIADD3 UR4, UP0, UPT, UR4, 0x380, URZ ;  /* 0x0000038004047890 */ /* 0x000fe4000ff1e0ff */
[----:B------:R-:W-:-:S02]  /*0320*/  UIADD3.X UR11, UPT, UPT, URZ, UR5, URZ, UP3, !UPT ;  /* 0x00000005ff0b7290 */ /* 0x000fc40009ffe4ff */
[----:B------:R-:W-:Y:S02]  /*0330*/  UIADD3.X UR9, UPT, UPT, URZ, UR5, URZ, UP2, !UPT ;  /* 0x00000005ff097290 */ /* 0x000fe400097fe4ff */
[----:B------:R-:W-:Y:S02]  /*0340*/  UIADD3.X UR7, UPT, UPT, URZ, UR5, URZ, UP1, !UPT ;  /* 0x00000005ff077290 */ /* 0x000fe40008ffe4ff */
[----:B------:R-:W-:-:S03]  /*0350*/  UIADD3.X UR5, UPT, UPT, URZ, UR5, URZ, UP0, !UPT ;  /* 0x00000005ff057290 */ /* 0x000fc600087fe4ff */
[----:B------:R3:W-:Y:S02]  /*0360*/  UTMACCTL.PF [UR10] ;  /* 0x000000000a0079b9 */ /* 0x0007e40008040000 */
[----:B------:R3:W-:Y:S02]  /*0370*/  UTMACCTL.PF [UR8] ;  /* 0x00000000080079b9 */ /* 0x0007e40008040000 */
[----:B------:R3:W-:Y:S02]  /*0380*/  UTMACCTL.PF [UR6] ;  /* 0x00000000060079b9 */ /* 0x0007e40008040000 */
[----:B------:R3:W-:Y:S02]  /*0390*/  UTMACCTL.PF [UR4] ;  /* 0x00000000040079b9 */ /* 0x0007e40008040000 */
[----:B---3--:R-:W-:Y:S01]  /*03a0*/  NOP ;  /* 0x0000000000007918 */ /* 0x008fe20000000000 */
.L_x_5:
[----:B------:R-:W-:Y:S05]  /*03b0*/  BSYNC.RECONVERGENT B0 ;  /* 0x0000000000007941 */ /* 0x000fea0003800200 */
.L_x_4:
[----:B------:R-:W-:Y:S04]  /*03c0*/  BSSY.RECONVERGENT B0, `(.L_x_6) ;  /* 0x000000a000007945 */ /* 0x000fe80003800200 */
[----:B------:R-:W-:Y:S05]  /*03d0*/  @P2 BRA `(.L_x_7) ;  /* 0x0000000000202947 */ /* 0x000fea0003800000 */
[----:B------:R-:W3:Y:S02]  /*03e0*/  LDCU.64 UR4, c[0x0][0x348] ;  /* 0x00006900ff0477ac */ /* 0x000ee40008000a00 */
[----:B---3--:R-:W-:Y:S02]  /*03f0*/  UIADD3 UR6, UP1, UPT, UR4, 0x980, URZ ;  /* 0x0000098004067890 */ /* 0x008fe4000ff3e0ff */
[----:B------:R-:W-:Y:S02]  /*0400*/  UIADD3 UR4, UP0, UPT, UR4, 0xa80, URZ ;  /* 0x00000a8004047890 */ /* 0x000fe4000ff1e0ff */
[----:B------:R-:W-:Y:S02]  /*0410*/  UIADD3.X UR7, UPT, UPT, URZ, UR5, URZ, UP1, !UPT ;  /* 0x00000005ff077290 */ /* 0x000fe40008ffe4ff */
[----:B------:R-:W-:-:S07]  /*0420*/  UIADD3.X UR5, UPT, UPT, URZ, UR5, URZ, UP0, !UPT ;  /* 0x00000005ff057290 */ /* 0x000fce00087fe4ff */
[----:B------:R3:W-:Y:S02]  /*0430*/  UTMACCTL.PF [UR6] ;  /* 0x00000000060079b9 */ /* 0x0007e40008040000 */
[----:B------:R3:W-:Y:S02]  /*0440*/  UTMACCTL.PF [UR4] ;  /* 0x00000000040079b9 */ /* 0x0007e40008040000 */
[----:B---3--:R-:W-:Y:S01]  /*0450*/  NOP ;  /* 0x0000000000007918 */ /* 0x008fe20000000000 */
.L_x_7:
[----:B------:R-:W-:Y:S05]  /*0460*/  BSYNC.RECONVERGENT B0 ;  /* 0x0000000000007941 */ /* 0x000fea0003800200 */
.L_x_6:
[----:B------:R-:W3:Y:S01]  /*0470*/  LDCU.64 UR4, c[0x0][0xc88] ;  /* 0x00019100ff0477ac */ /* 0x000ee20008000a00 */
[----:B------:R-:W-:Y:S01]  /*0480*/  ISETP.NE.AND.EX P1, PT, RZ, UR13, PT, P1 ;  /* 0x0000000dff007c0c */ /* 0x000fe2000bf25310 */
[----:B------:R-:W-:Y:S01]  /*0490*/  UPLOP3.LUT UP5, UPT, UPT, UPT, UPT, 0x80, 0x8 ;  /* 0x000000000008789c */ /* 0x000fe20003faf070 */
[----:B---3--:R-:W-:-:S04]  /*04a0*/  ISETP.NE.U32.AND P2, PT, RZ, UR4, PT ;  /* 0x00000004ff007c0c */ /* 0x008fc8000bf45070 */
[----:B------:R-:W-:-:S13]  /*04b0*/  ISETP.NE.AND.EX P2, PT, RZ, UR5, PT, P2 ;  /* 0x00000005ff007c0c */ /* 0x000fda000bf45320 */
[----:B------:R-:W-:Y:S05]  /*04c0*/  @P2 BRA P1, `(.L_x_8) ;  /* 0x0000000000282947 */ /* 0x000fea0000800000 */
[----:B------:R-:W-:Y:S01]  /*04d0*/  UISETP.NE.U32.AND UP0, UPT, UR12, URZ, UPT ;  /* 0x000000ff0c00728c */ /* 0x000fe2000bf05070 */
[----:B-----5:R-:W-:Y:S01]  /*04e0*/  FSETP.NEU.AND P1, PT, R41, RZ, PT ;  /* 0x000000ff2900720b */ /* 0x020fe20003f2d000 */
[----:B------:R-:W-:Y:S02]  /*04f0*/  UISETP.NE.U32.AND UP2, UPT, UR4, URZ, UPT ;  /* 0x000000ff0400728c */ /* 0x000fe4000bf45070 */
[----:B------:R-:W-:Y:S02]  /*0500*/  UISETP.NE.AND.EX UP1, UPT, UR13, URZ, UPT, UP0 ;  /* 0x000000ff0d00728c */ /* 0x000fe4000bf25300 */
[----:B------:R-:W-:-:S04]  /*0510*/  UISETP.NE.AND.EX UP0, UPT, UR5, URZ, UPT, UP2 ;  /* 0x000000ff0500728c */ /* 0x000fc8000bf05320 */
[----:B------:R-:W-:-:S04]  /*0520*/  USEL UR4, URZ, 0xffffffff, UP0 ;  /* 0xffffffffff047887 */ /* 0x000fc80008000000 */
[----:B------:R-:W-:Y:S01]  /*0530*/  VOTEU.ANY UP0, P1 ;  /* 0x0000000000ff7886 */ /* 0x000fe20000800100 */
[----:B------:R-:W-:-:S04]  /*0540*/  @!UP1 USEL UR4, URZ, 0xffffffff, UP0 ;  /* 0xffffffffff049887 */ /* 0x000fc80008000000 */
[----:B------:R-:W-:-:S04]  /*0550*/  ULOP3.LUT UR4, UR4, 0x1, URZ, 0xc0, !UPT ;  /* 0x0000000104047892 */ /* 0x000fc8000f8ec0ff */
[----:B------:R-:W-:-:S11]  /*0560*/  UISETP.NE.U32.AND UP5, UPT, UR4, 0x1, UPT ;  /* 0x000000010400788c */ /* 0x000fd6000bfa5070 */
.L_x_8:
[----:B------:R-:W3:Y:S01]  /*0570*/  SHFL.IDX PT, R0, R89, RZ, 0x1f ;  /* 0x00001fff59007589 */ /* 0x000ee200000e0000 */
[----:B------:R-:W-:-:S04]  /*0580*/  UISETP.NE.AND UP0, UPT, UR24, 0x2, UPT ;  /* 0x000000021800788c */ /* 0x000fc8000bf05270 */
[----:B------:R-:W-:Y:S02]  /*0590*/  UISETP.EQ.AND UP1, UPT, UR54, URZ, !UP0 ;  /* 0x000000ff3600728c */ /* 0x000fe4000c722270 */
[----:B------:R-:W-:-:S04]  /*05a0*/  USEL UR51, URZ, 0x1, UP0 ;  /* 0x00000001ff337887 */ /* 0x000fc80008000000 */
[----:B------:R-:W-:Y:S02]  /*05b0*/  PLOP3.LUT P4, PT, P0, PT, UP1, 0x80, 0x8 ;  /* 0x000000000008781c */ /* 0x000fe4000078f018 */
[----:B---3--:R-:W-:-:S13]  /*05c0*/  ISETP.NE.AND P1, PT, R0, RZ, PT ;  /* 0x000000ff0000720c */ /* 0x008fda0003f25270 */
[----:B------:R-:W-:Y:S05]  /*05d0*/  @P1 BRA `(.L_x_9) ;  /* 0x0000000000d01947 */ /* 0x000fea0003800000 */
[----:B------:R-:W-:Y:S01]  /*05e0*/  ELECT P1, URZ, PT ;  /* 0x0000000000ff782f */ /* 0x000fe20003820000 */
[----:B------:R-:W-:-:S12]  /*05f0*/  BSSY.RECONVERGENT B0, `(.L_x_9) ;  /* 0x0000032000007945 */ /* 0x000fd80003800200 */
[----:B------:R-:W-:Y:S05]  /*0600*/  @!P1 BRA `(.L_x_10) ;  /* 0x0000000000c09947 */ /* 0x000fea0003800000 */
[----:B------:R-:W-:Y:S01]  /*0610*/  UMOV UR4, 0x400 ;  /* 0x0000040000047882 */ /* 0x000fe20000000000 */
[----:B------:R-:W-:Y:S01]  /*0620*/  UMOV UR8, 0x1 ;  /* 0x0000000100087882 */ /* 0x000fe20000000000 */
[----:B------:R-:W-:Y:S01]  /*0630*/  UMOV UR6, 0x3 ;  /* 0x0000000300067882 */ /* 0x000fe20000000000 */
[----:B------:R-:W-:Y:S02]  /*0640*/  ULEA UR4, UR58, UR4, 0x18 ;  /* 0x000000043a047291 */ /* 0x000fe4000f8ec0ff */
[----:B------:R-:W-:-:S04]  /*0650*/  UIADD3 UR8, UPT, UPT, -UR8, 0x100000, URZ ;  /* 0x0010000008087890 */ /* 0x000fc8000fffe1ff */
[----:B------:R-:W-:Y:S02]  /*0660*/  USHF.L.U32 UR9, UR8, 0xb, URZ ;  /* 0x0000000b08097899 */ /* 0x000fe400080006ff */
[----:B------:R-:W-:Y:S02]  /*0670*/  USHF.L.U32 UR8, UR8, 0x1, URZ ;  /* 0x0000000108087899 */ /* 0x000fe400080006ff */
[----:B------:R-:W-:-:S04]  /*0680*/  UIADD3 UR6, UPT, UPT, -UR6, 0x100000, URZ ;  /* 0x0010000006067890 */ /* 0x000fc8000fffe1ff */
[----:B------:R-:W-:Y:S02]  /*0690*/  USHF.L.U32 UR7, UR6, 0xb, URZ ;  /* 0x0000000b06077899 */ /* 0x000fe400080006ff */
[----:B------:R-:W-:Y:S01]  /*06a0*/  USHF.L.U32 UR6, UR6, 0x1, URZ ;  /* 0x0000000106067899 */ /* 0x000fe200080006ff */
[----:B------:R-:W3:Y:S03]  /*06b0*/  FENCE.VIEW.ASYNC.S ;  /* 0x00000000000073c6 */ /* 0x000ee60000000000 */
[----:B---3--:R3:W4:Y:S08]  /*06c0*/  SYNCS.EXCH.64 URZ, [UR4], UR8 ;  /* 0x0000000804ff75b2 */ /* 0x0087300008000100 */
[----:B------:R3:W1:Y:S01]  /*06d0*/  SYNCS.EXCH.64 URZ, [UR4+0x90], UR6 ;  /* 0x0000900604ff75b2 */ /* 0x0006620008000100 */
        /* <DEDUP_REMOVED lines=33> */
[----:B------:R3:W1:Y:S02]  /*08f0*/  SYNCS.EXCH.64 URZ, [UR4+0x118], UR6 ;  /* 0x0001180604ff75b2 */ /* 0x0006640008000100 */
[----:B---34-:R-:W-:Y:S01]  /*0900*/  NOP ;  /* 0x0000000000007918 */ /* 0x018fe20000000000 */
.L_x_10:
[----:B------:R-:W-:Y:S05]  /*0910*/  BSYNC.RECONVERGENT B0 ;  /* 0x0000000000007941 */ /* 0x000fea0003800200 */
.L_x_9:
[----:B------:R-:W3:Y:S01]  /*0920*/  SHFL.IDX PT, R0, R89, RZ, 0x1f ;  /* 0x00001fff59007589 */ /* 0x000ee200000e0000 */
[----:B------:R-:W-:Y:S01]  /*0930*/  NOP ;  /* 0x0000000000007918 */ /* 0x000fe20000000000 */
[----:B---3--:R-:W-:-:S13]  /*0940*/  ISETP.NE.AND P1, PT, R0, 0x1, PT ;  /* 0x000000010000780c */ /* 0x008fda0003f25270 */
[----:B------:R-:W-:Y:S05]  /*0950*/  @P1 BRA `(.L_x_11) ;  /* 0x00000000004c1947 */ /* 0x000fea0003800000 */
        /* <DEDUP_REMOVED lines=10> */
[----:B------:R-:W-:Y:S01]  /*0a00*/  ELECT P1, URZ, PT ;  /* 0x0000000000ff782f */ /* 0x000fe20003820000 */
[----:B------:R-:W3:Y:S02]  /*0a10*/  FENCE.VIEW.ASYNC.S ;  /* 0x00000000000073c6 */ /* 0x000ee40000000000 */
[----:B---3--:R3:W4:Y:S08]  /*0a20*/  SYNCS.EXCH.64 URZ, [UR4+0x120], UR8 ;  /* 0x0001200804ff75b2 */ /* 0x0087300008000100 */
[----:B------:R3:W1:Y:S01]  /*0a30*/  SYNCS.EXCH.64 URZ, [UR4+0x138], UR6 ;  /* 0x0001380604ff75b2 */ /* 0x0006620008000100 */
[----:B------:R3:W1:Y:S01]  /*0a40*/  SYNCS.EXCH.64 URZ, [UR4+0x128], UR8 ;  /* 0x0001280804ff75b2 */ /* 0x0006620008000100 */
[----:B------:R3:W1:Y:S01]  /*0a50*/  SYNCS.EXCH.64 URZ, [UR4+0x140], UR6 ;  /* 0x0001400604ff75b2 */ /* 0x0006620008000100 */
[----:B------:R3:W1:Y:S01]  /*0a60*/  SYNCS.EXCH.64 URZ, [UR4+0x130], UR8 ;  /* 0x0001300804ff75b2 */ /* 0x0006620008000100 */
[----:B------:R3:W1:Y:S01]  /*0a70*/  SYNCS.EXCH.64 URZ, [UR4+0x148], UR6 ;  /* 0x0001480604ff75b2 */ /* 0x0006620008000100 */
[----:B------:R-:W-:Y:S01]  /*0a80*/  NOP ;  /* 0x0000000000007918 */ /* 0x000fe20000000000 */
.L_x_11:
[----:B------:R-:W2:Y:S01]  /*0a90*/  SHFL.IDX PT, R0, R89, RZ, 0x1f ;  /* 0x00001fff59007589 */ /* 0x000ea200000e0000 */
[----:B------:R-:W-:Y:S01]  /*0aa0*/  NOP ;  /* 0x0000000000007918 */ /* 0x000fe20000000000 */
[----:B--2---:R-:W-:-:S13]  /*0ab0*/  ISETP.NE.AND P1, PT, R0, 0x3, PT ;  /* 0x000000030000780c */ /* 0x004fda0003f25270 */
[----:B------:R-:W-:Y:S05]  /*0ac0*/  @P1 BRA `(.L_x_12) ;  /* 0x00000000002c1947 */ /* 0x000fea0003800000 */
[----:B---3--:R-:W-:Y:S01]  /*0ad0*/  UMOV UR6, 0x400 ;  /* 0x0000040000067882 */ /* 0x008fe20000000000 */
[----:B------:R-:W-:Y:S01]  /*0ae0*/  UMOV UR4, 0x20 ;  /* 0x0000002000047882 */ /* 0x000fe20000000000 */
[----:B------:R-:W-:Y:S02]  /*0af0*/  ULEA UR6, UR58, UR6, 0x18 ;  /* 0x000000063a067291 */ /* 0x000fe4000f8ec0ff */
[----:B------:R-:W-:-:S04]  /*0b00*/  UIADD3 UR4, UPT, UPT, -UR4, 0x100000, URZ ;  /* 0x0010000004047890 */ /* 0x000fc8000fffe1ff */
[----:B------:R-:W-:Y:S02]  /*0b10*/  USHF.L.U32 UR5, UR4, 0xb, URZ ;  /* 0x0000000b04057899 */ /* 0x000fe400080006ff */
[----:B------:R-:W-:Y:S01]  /*0b20*/  USHF.L.U32 UR4, UR4, 0x1, URZ ;  /* 0x0000000104047899 */ /* 0x000fe200080006ff */
[----:B------:R-:W-:Y:S01]  /*0b30*/  ELECT P1, URZ, PT ;  /* 0x0000000000ff782f */ /* 0x000fe20003820000 */
[----:B------:R-:W2:Y:S10]  /*0b40*/  FENCE.VIEW.ASYNC.S ;  /* 0x00000000000073c6 */ /* 0x000eb40000000000 */
[----:B--2---:R2:W3:Y:S01]  /*0b50*/  SYNCS.EXCH.64 URZ, [UR6+0x150], UR4 ;  /* 0x0001500406ff75b2 */ /* 0x0044e20008000100 */
[----:B------:R2:W1:Y:S01]  /*0b60*/  SYNCS.EXCH.64 URZ, [UR6+0x158], UR4 ;  /* 0x0001580406ff75b2 */ /* 0x0004620008000100 */
[----:B------:R-:W-:Y:S01]  /*0b70*/  NOP ;  /* 0x0000000000007918 */ /* 0x000fe20000000000 */
.L_x_12:
[----:B------:R-:W4:Y:S01]  /*0b80*/  SHFL.IDX PT, R0, R89, RZ, 0x1f ;  /* 0x00001fff59007589 */ /* 0x000f2200000e0000 */
[----:B------:R-:W-:Y:S01]  /*0b90*/  NOP ;  /* 0x0000000000007918 */ /* 0x000fe20000000000 */
[----:B----4-:R-:W-:-:S13]  /*0ba0*/  ISETP.NE.AND P1, PT, R0, 0x4, PT ;  /* 0x000000040000780c */ /* 0x010fda0003f25270 */
[----:B------:R-:W-:Y:S05]  /*0bb0*/  @P1 BRA `(.L_x_13) ;  /* 0x0000000000481947 */ /* 0x000fea0003800000 */
[----:B--23--:R-:W-:Y:S01]  /*0bc0*/  UMOV UR4, 0x720 ;  /* 0x0000072000047882 */ /* 0x00cfe20000000000 */
[----:B------:R-:W-:Y:S01]  /*0bd0*/  UMOV UR6, 0x400 ;  /* 0x0000040000067882 */ /* 0x000fe20000000000 */
[----:B------:R-:W-:Y:S01]  /*0be0*/  USEL UR4, UR4, 0x620, UP5 ;  /* 0x0000062004047887 */ /* 0x000fe2000a800000 */
        /* <DEDUP_REMOVED lines=9> */
[----:B------:R-:W2:Y:S02]  /*0c80*/  FENCE.VIEW.ASYNC.S ;  /* 0x00000000000073c6 */ /* 0x000ea40000000000 */
[----:B--2---:R4:W2:Y:S08]  /*0c90*/  SYNCS.EXCH.64 URZ, [UR6+0x160], UR8 ;  /* 0x0001600806ff75b2 */ /* 0x0048b00008000100 */
[----:B------:R4:W3:Y:S01]  /*0ca0*/  SYNCS.EXCH.64 URZ, [UR6+0x170], UR4 ;  /* 0x0001700406ff75b2 */ /* 0x0008e20008000100 */
[----:B------:R4:W1:Y:S01]  /*0cb0*/  SYNCS.EXCH.64 URZ, [UR6+0x168], UR8 ;  /* 0x0001680806ff75b2 */ /* 0x0008620008000100 */
[----:B------:R4:W1:Y:S02]  /*0cc0*/  SYNCS.EXCH.64 URZ, [UR6+0x178], UR4 ;  /* 0x0001780406ff75b2 */ /* 0x0008640008000100 */
[----:B----4-:R-:W-:Y:S01]  /*0cd0*/  NOP ;  /* 0x0000000000007918 */ /* 0x010fe20000000000 */
.L_x_13:
[----:B------:R-:W4:Y:S01]  /*0ce0*/  SHFL.IDX PT, R0, R89, RZ, 0x1f ;  /* 0x00001fff59007589 */ /* 0x000f2200000e0000 */
[----:B------:R-:W-:Y:S01]  /*0cf0*/  NOP ;  /* 0x0000000000007918 */ /* 0x000fe20000000000 */
[----:B----4-:R-:W-:-:S13]  /*0d00*/  ISETP.NE.AND P1, PT, R0, 0x5, PT ;  /* 0x000000050000780c */ /* 0x010fda0003f25270 */
[----:B------:R-:W-:Y:S05]  /*0d10*/  @P1 BRA `(.L_x_14) ;  /* 0x0000000000441947 */ /* 0x000fea0003800000 */
[----:B--23--:R-:W-:Y:S01]  /*0d20*/  UMOV UR4, 0x400 ;  /* 0x0000040000047882 */ /* 0x00cfe20000000000 */
        /* <DEDUP_REMOVED lines=16> */
.L_x_14:
[----:B------:R-:W4:Y:S01]  /*0e30*/  SHFL.IDX PT, R0, R89, RZ, 0x1f ;  /* 0x00001fff59007589 */ /* 0x000f2200000e0000 */
[----:B------:R-:W-:Y:S01]  /*0e40*/  ISETP.NE.OR P0, PT, RZ, UR24, !P0 ;  /* 0x00000018ff007c0c */ /* 0x000fe2000c705670 */
[----:B------:R-:W-:Y:S01]  /*0e50*/  NOP ;  /* 0x0000000000007918 */ /* 0x000fe20000000000 */
[----:B----4-:R-:W-:-:S13]  /*0e60*/  ISETP.NE.AND P1, PT, R0, 0x3, PT ;  /* 0x000000030000780c */ /* 0x010fda0003f25270 */
[----:B------:R-:W-:Y:S05]  /*0e70*/  @P1 BRA `(.L_x_15) ;  /* 0x0000000000341947 */ /* 0x000fea0003800000 */
[----:B--23--:R-:W-:Y:S01]  /*0e80*/  UMOV UR4, 0x400 ;  /* 0x0000040000047882 */ /* 0x00cfe20000000000 */
[----:B------:R-:W-:Y:S01]  /*0e90*/  UMOV UR6, 0x20 ;  /* 0x0000002000067882 */ /* 0x000fe20000000000 */
[----:B------:R-:W-:Y:S02]  /*0ea0*/  ULEA UR4, UR58, UR4, 0x18 ;  /* 0x000000043a047291 */ /* 0x000fe4000f8ec0ff */
[----:B------:R-:W-:-:S04]  /*0eb0*/  UIADD3 UR6, UPT, UPT, -UR6, 0x100000, URZ ;  /* 0x0010000006067890 */ /* 0x000fc8000fffe1ff */
[----:B------:R-:W-:Y:S02]  /*0ec0*/  USHF.L.U32 UR7, UR6, 0xb, URZ ;  /* 0x0000000b06077899 */ /* 0x000fe400080006ff */
[----:B------:R-:W-:Y:S01]  /*0ed0*/  USHF.L.U32 UR6, UR6, 0x1, URZ ;  /* 0x0000000106067899 */ /* 0x000fe200080006ff */
[----:B------:R-:W-:Y:S01]  /*0ee0*/  ELECT P1, URZ, PT ;  /* 0x0000000000ff782f */ /* 0x000fe20003820000 */
[----:B------:R-:W2:Y:S10]  /*0ef0*/  FENCE.VIEW.ASYNC.S ;  /* 0x00000000000073c6 */ /* 0x000eb40000000000 */
[----:B--2---:R4:W2:Y:S01]  /*0f00*/  SYNCS.EXCH.64 URZ, [UR4+0x1a0], UR6 ;  /* 0x0001a00604ff75b2 */ /* 0x0048a20008000100 */
[----:B------:R4:W3:Y:S01]  /*0f10*/  SYNCS.EXCH.64 URZ, [UR4+0x1b0], UR6 ;  /* 0x0001b00604ff75b2 */ /* 0x0008e20008000100 */
[----:B------:R4:W1:Y:S01]  /*0f20*/  SYNCS.EXCH.64 URZ, [UR4+0x1a8], UR6 ;  /* 0x0001a80604ff75b2 */ /* 0x0008620008000100 */
[----:B------:R4:W1:Y:S02]  /*0f30*/  SYNCS.EXCH.64 URZ, [UR4+0x1b8], UR6 ;  /* 0x0001b80604ff75b2 */ /* 0x0008640008000100 */
[----:B----4-:R-:W-:Y:S01]  /*0f40*/  NOP ;  /* 0x0000000000007918 */ /* 0x010fe20000000000 */
.L_x_15:
[----:B------:R-:W-:Y:S01]  /*0f50*/  VOTEU.ALL UP0, P0 ;  /* 0x0000000000ff7886 */ /* 0x000fe20000000000 */
[----:B--23--:R-:W-:Y:S01]  /*0f60*/  UMOV UR4, 0x20 ;  /* 0x0000002000047882 */ /* 0x00cfe20000000000 */
[----:B------:R-:W2:Y:S01]  /*0f70*/  LDCU UR32, c[0x0][0x36c] ;  /* 0x00006d80ff2077ac */ /* 0x000ea20008000800 */
[----:B------:R-:W-:Y:S01]  /*0f80*/  NOP ;  /* 0x0000000000007918 */ /* 0x000fe20000000000 */
[----:B------:R-:W-:Y:S01]  /*0f90*/  LOP3.LUT R0, R95, 0x1f, RZ, 0xc0, !PT ;  /* 0x0000001f5f007812 */ /* 0x000fe200078ec0ff */
[----:B------:R-:W-:Y:S01]  /*0fa0*/  @!UP0 UMOV UR6, 0x400 ;  /* 0x0000040000068882 */ /* 0x000fe20000000000 */
[----:B------:R-:W-:-:S04]  /*0fb0*/  @!UP0 UIADD3 UR4, UPT, UPT, -UR4, 0x100000, URZ ;  /* 0x0010000004048890 */ /* 0x000fc8000fffe1ff */
[----:B------:R-:W-:Y:S02]  /*0fc0*/  @!UP0 USHF.L.U32 UR5, UR4, 0xb, URZ ;  /* 0x0000000b04058899 */ /* 0x000fe400080006ff */
[----:B------:R-:W-:Y:S02]  /*0fd0*/  @!UP0 USHF.L.U32 UR4, UR4, 0x1, URZ ;  /* 0x0000000104048899 */ /* 0x000fe400080006ff */
[----:B------:R-:W-:Y:S01]  /*0fe0*/  @!UP0 ULEA UR6, UR58, UR6, 0x18 ;  /* 0x000000063a068291 */ /* 0x000fe2000f8ec0ff */
[----:B------:R-:W-:Y:S01]  /*0ff0*/  VOTEU.ALL UP0, P0 ;  /* 0x0000000000ff7886 */ /* 0x000fe20000000000 */
[----:B------:R-:W-:Y:S02]  /*1000*/  UISETP.NE.AND UP6, UPT, UR24, URZ, UPT ;  /* 0x000000ff1800728c */ /* 0x000fe4000bfc5270 */
[----:B--2---:R-:W-:Y:S01]  /*1010*/  UISETP.EQ.U32.AND UP1, UPT, UR32, 0x1, UPT ;  /* 0x000000012000788c */ /* 0x004fe2000bf22070 */
[----:B------:R-:W2:Y:S07]  /*1020*/  FENCE.VIEW.ASYNC.S ;  /* 0x00000000000073c6 */ /* 0x000eae0000000000 */
[----:B--2---:R2:W3:Y:S01]  /*1030*/  @!UP0 SYNCS.EXCH.64 URZ, [UR6+0x1c0], UR4 ;  /* 0x0001c00406ff85b2 */ /* 0x0044e20008000100 */
[----:B------:R-:W-:Y:S05]  /*1040*/  BRA.U !UP1, `(.L_x_16) ;  /* 0x0000000109087547 */ /* 0x000fea000b800000 */
[----:B-1-3--:R-:W-:Y:S01]  /*1050*/  UCGABAR_ARV ;  /* 0x00000000000079c7 */ /* 0x00afe20008000000 */
[----:B------:R-:W-:Y:S05]  /*1060*/  BRA `(.L_x_17) ;  /* 0x0000000000047947 */ /* 0x000fea0003800000 */
.L_x_16:
[----:B-1-3--:R-:W-:Y:S01]  /*1070*/  NOP ;  /* 0x0000000000007918 */ /* 0x00afe20000000000 */
.L_x_17:
[----:B------:R-:W1:Y:S01]  /*1080*/  S2UR UR68, SR_CTAID.X ;  /* 0x00000000004479c3 */ /* 0x000e620000002500 */
[----:B------:R-:W-:-:S05]  /*1090*/  CS2R.32 R91, SR_CgaSize ;  /* 0x00000000005b7805 */ /* 0x000fca0000008a00 */
[----:B------:R-:W-:-:S05]  /*10a0*/  IMAD R91, R91, -0xa0, RZ ;  /* 0xffffff605b5b7824 */ /* 0x000fca00078e02ff */
[----:B--2---:R-:W-:-:S14]  /*10b0*/  R2UR UR4, R91 ;  /* 0x000000005b0472ca */ /* 0x004fdc00000e0000 */
[----:B------:R-:W2:Y:S01]  /*10c0*/  LDCU UR4, c[0x0][UR4+0x2b0] ;  /* 0x00005600040477ac */ /* 0x000ea20008000800 */
[----:B------:R-:W-:-:S05]  /*10d0*/  CS2R.32 R91, SR_CgaSize ;  /* 0x00000000005b7805 */ /* 0x000fca0000008a00 */
[----:B------:R-:W-:-:S05]  /*10e0*/  IMAD R91, R91, -0xa0, RZ ;  /* 0xffffff605b5b7824 */ /* 0x000fca00078e02ff */
[----:B------:R-:W-:-:S14]  /*10f0*/  R2UR UR5, R91 ;  /* 0x000000005b0572ca */ /* 0x000fdc00000e0000 */
[----:B------:R-:W3:Y:S01]  /*1100*/  LDCU UR5, c[0x0][UR5+0x2b4] ;  /* 0x00005680050577ac */ /* 0x000ee20008000800 */
[----:B------:R-:W4:Y:S01]  /*1110*/  S2UR UR25, SR_CTAID.Y ;  /* 0x00000000001979c3 */ /* 0x000f220000002600 */
[----:B------:R-:W-:-:S05]  /*1120*/  CS2R.32 R91, SR_CgaSize ;  /* 0x00000000005b7805 */ /* 0x000fca0000008a00 */
[----:B------:R-:W-:-:S05]  /*1130*/  IMAD R91, R91, -0xa0, RZ ;  /* 0xffffff605b5b7824 */ /* 0x000fca00078e02ff */
[----:B------:R-:W-:-:S14]  /*1140*/  R2UR UR9, R91 ;  /* 0x000000005b0972ca */ /* 0x000fdc00000e0000 */
[----:B------:R-:W3:Y:S01]  /*1150*/  LDCU UR9, c[0x0][UR9+0x2a0] ;  /* 0x00005400090977ac */ /* 0x000ee20008000800 */
[----:B------:R-:W-:-:S05]  /*1160*/  CS2R.32 R91, SR_CgaSize ;  /* 0x00000000005b7805 */ /* 0x000fca0000008a00 */
[----:B------:R-:W-:-:S05]  /*1170*/  IMAD R91, R91, -0xa0, RZ ;  /* 0xffffff605b5b7824 */ /* 0x000fca00078e02ff */
[----:B------:R-:W-:-:S14]  /*1180*/  R2UR UR10, R91 ;  /* 0x000000005b0a72ca */ /* 0x000fdc00000e0000 */
[----:B------:R-:W3:Y:S01]  /*1190*/  LDCU UR10, c[0x0][UR10+0x2a4] ;  /* 0x000054800a0a77ac */ /* 0x000ee20008000800 */
[----:B------:R-:W-:Y:S02]  /*11a0*/  ULOP3.LUT UR6, UR58, 0x4, URZ, 0xc0, !UPT ;  /* 0x000000043a067892 */ /* 0x000fe4000f8ec0ff */
[----:B------:R-:W-:Y:S02]  /*11b0*/  USHF.R.U32.HI UR12, URZ, 0x1, UR58 ;  /* 0x00000001ff0c7899 */ /* 0x000fe4000801163a */
[----:B------:R-:W-:Y:S02]  /*11c0*/  UISETP.GT.U32.AND UP0, UPT, UR6, 0xffff, UPT ;  /* 0x0000ffff0600788c */ /* 0x000fe4000bf04070 */
[----:B------:R-:W-:Y:S01]  /*11d0*/  USHF.R.U32.HI UR11, URZ, 0x2, UR58 ;  /* 0x00000002ff0b7899 */ /* 0x000fe2000801163a */
[----:B-1----:R-:W-:Y:S01]  /*11e0*/  I2FP.F32.U32 R3, UR68 ;  /* 0x0000004400037c45 */ /* 0x002fe20008201000 */
[----:B------:R-:W-:Y:S02]  /*11f0*/  USHF.L.U32 UR49, UR58, 0xa, URZ ;  /* 0x0000000a3a317899 */ /* 0x000fe400080006ff */
[----:B------:R-:W-:-:S02]  /*1200*/  USHF.L.U32 UR48, UR58, 0x9, URZ ;  /* 0x000000093a307899 */ /* 0x000fc400080006ff */
[----:B--2---:R-:W-:Y:S01]  /*1210*/  FMUL R3, R3, UR4 ;  /* 0x0000000403037c20 */ /* 0x004fe20008400000 */
[----:B------:R-:W-:Y:S01]  /*1220*/  ULOP3.LUT UR4, UR54, 0x4, UR58, 0xf8, !UPT ;  /* 0x0000000436047892 */ /* 0x000fe2000f8ef83a */
[----:B----4-:R-:W-:Y:S01]  /*1230*/  I2FP.F32.U32 R2, UR25 ;  /* 0x0000001900027c45 */ /* 0x010fe20008201000 */
[----:B------:R-:W-:-:S03]  /*1240*/  USHF.L.U32 UR52, UR58, 0x6, URZ ;  /* 0x000000063a347899 */ /* 0x000fc600080006ff */
[----:B------:R-:W1:Y:S01]  /*1250*/  F2I.U32.TRUNC.NTZ R3, R3 ;  /* 0x0000000300037305 */ /* 0x000e62000020f000 */
[----:B------:R-:W-:Y:S01]  /*1260*/  UISETP.GT.U32.AND UP1, UPT, UR4, 0xffff, UPT ;  /* 0x0000ffff0400788c */ /* 0x000fe2000bf24070 */
[----:B---3--:R-:W-:Y:S01]  /*1270*/  FMUL R2, R2, UR5 ;  /* 0x0000000502027c20 */ /* 0x008fe20008400000 */
[----:B------:R-:W-:Y:S02]  /*1280*/  ULOP3.LUT UR5, UR58, 0x3, URZ, 0xc0, !UPT ;  /* 0x000000033a057892 */ /* 0x000fe4000f8ec0ff */
[----:B------:R-:W-:Y:S02]  /*1290*/  USEL UR45, UR4, 0xffff, !UP1 ;  /* 0x0000ffff042d7887 */ /* 0x000fe4000c800000 */
[----:B------:R-:W-:Y:S01]  /*12a0*/  UISETP.GT.U32.AND UP2, UPT, UR5, 0xffff, UPT ;  /* 0x0000ffff0500788c */ /* 0x000fe2000bf44070 */
[----:B------:R-:W2:Y:S01]  /*12b0*/  F2I.U32.TRUNC.NTZ R2, R2 ;  /* 0x0000000200027305 */ /* 0x000ea2000020f000 */
[----:B------:R-:W-:Y:S02]  /*12c0*/  USHF.L.U32 UR26, UR58, 0x5, URZ ;  /* 0x000000053a1a7899 */ /* 0x000fe400080006ff */
[----:B------:R-:W-:-:S02]  /*12d0*/  USEL UR37, UR5, 0xffff, !UP2 ;  /* 0x0000ffff05257887 */ /* 0x000fc4000d000000 */
[----:B------:R-:W-:Y:S01]  /*12e0*/  USHF.L.U32 UR50, UR58, 0x7, URZ ;  /* 0x000000073a327899 */ /* 0x000fe200080006ff */
[----:B-1----:R-:W-:Y:S01]  /*12f0*/  R2UR UR7, R3 ;  /* 0x00000000030772ca */ /* 0x002fe200000e0000 */
[----:B------:R-:W-:Y:S01]  /*1300*/  UMOV UR13, 0x11 ;  /* 0x00000011000d7882 */ /* 0x000fe20000000000 */
[----:B------:R-:W-:Y:S01]  /*1310*/  PRMT R3, RZ, 0x7610, R3 ;  /* 0x00007610ff037816 */ /* 0x000fe20000000003 */
[----:B------:R-:W-:Y:S01]  /*1320*/  UMOV UR14, 0x5 ;  /* 0x00000005000e7882 */ /* 0x000fe20000000000 */
[----:B------:R-:W-:Y:S01]  /*1330*/  UMOV UR15, 0xf ;  /* 0x0000000f000f7882 */ /* 0x000fe20000000000 */
[----:B------:R-:W1:Y:S01]  /*1340*/  LDCU UR28, c[0x0][0xf24] ;  /* 0x0001e480ff1c77ac */ /* 0x000e620008000800 */
[----:B--2---:R-:W-:Y:S01]  /*1350*/  R2UR UR8, R2 ;  /* 0x00000000020872ca */ /* 0x004fe200000e0000 */
[----:B------:R-:W2:Y:S01]  /*1360*/  LDCU UR39, c[0x0][0xf24] ;  /* 0x0001e480ff2777ac */ /* 0x000ea20008000800 */
[----:B------:R-:W-:-:S05]  /*1370*/  PRMT R2, RZ, 0x7610, R2 ;  /* 0x00007610ff027816 */ /* 0x000fca0000000002 */
[----:B------:R-:W-:Y:S01]  /*1380*/  UIADD3 UR5, UPT, UPT, -UR7, URZ, URZ ;  /* 0x000000ff07057290 */ /* 0x000fe2000fffe1ff */
[----:B------:R-:W3:Y:S03]  /*1390*/  LDCU UR31, c[0x0][0xf30] ;  /* 0x0001e600ff1f77ac */ /* 0x000ee60008000800 */
[----:B------:R-:W-:Y:S02]  /*13a0*/  UIMAD UR5, UR9, UR5, UR68 ;  /* 0x00000005090572a4 */ /* 0x000fe4000f8e0244 */
[----:B------:R-:W-:Y:S01]  /*13b0*/  UIADD3 UR4, UPT, UPT, -UR8, URZ, URZ ;  /* 0x000000ff08047290 */ /* 0x000fe2000fffe1ff */
[----:B------:R-:W-:Y:S01]  /*13c0*/  UMOV UR27, UR68 ;  /* 0x00000044001b7c82 */ /* 0x000fe20008000000 */
[----:B------:R-:W-:Y:S02]  /*13d0*/  USEL UR38, UR6, 0xffff, !UP0 ;  /* 0x0000ffff06267887 */ /* 0x000fe4000c000000 */
[----:B------:R-:W-:Y:S01]  /*13e0*/  IMAD.U32 R91, RZ, RZ, UR5 ;  /* 0x00000005ff5b7e24 */ /* 0x000fe2000f8e00ff */
[----:B------:R-:W-:-:S06]  /*13f0*/  UIMAD UR4, UR10, UR4, UR25 ;  /* 0x000000040a0472a4 */ /* 0x000fcc000f8e0219 */
[----:B------:R-:W-:Y:S01]  /*1400*/  IMAD.U32 R90, RZ, RZ, UR4 ;  /* 0x00000004ff5a7e24 */ /* 0x000fe2000f8e00ff */
[----:B-123--:R-:W-:Y:S06]  /*1410*/  BRA.U UP6, `(.L_x_18) ;  /* 0x00000001066c7547 */ /* 0x00efec000b800000 */
[----:B------:R-:W-:Y:S02]  /*1420*/  R2UR UR16, R90 ;  /* 0x000000005a1072ca */ /* 0x000fe400000e0000 */
[----:B------:R-:W-:-:S11]  /*1430*/  R2UR UR5, R91 ;  /* 0x000000005b0572ca */ /* 0x000fd600000e0000 */
[----:B------:R-:W-:Y:S02]  /*1440*/  UISETP.NE.AND UP0, UPT, UR16, URZ, UPT ;  /* 0x000000ff1000728c */ /* 0x000fe4000bf05270 */
[----:B------:R-:W-:Y:S02]  /*1450*/  UISETP.NE.AND UP2, UPT, UR16, 0x1, UPT ;  /* 0x000000011000788c */ /* 0x000fe4000bf45270 */
[----:B------:R-:W-:Y:S02]  /*1460*/  ULOP3.LUT UR4, UR5, 0x2, URZ, 0x3c, !UPT ;  /* 0x0000000205047892 */ /* 0x000fe4000f8e3cff */
[----:B------:R-:W-:Y:S02]  /*1470*/  UISETP.GT.U32.AND UP4, UPT, UR5, 0x1, UP0 ;  /* 0x000000010500788c */ /* 0x000fe40008784070 */
[----:B------:R-:W-:Y:S02]  /*1480*/  UISETP.GT.U32.AND UP3, UPT, UR5, 0x1, UP2 ;  /* 0x000000010500788c */ /* 0x000fe40009764070 */
[----:B------:R-:W-:-:S02]  /*1490*/  UISETP.GT.U32.AND UP1, UPT, UR4, 0x1, UP0 ;  /* 0x000000010400788c */ /* 0x000fc40008724070 */
[----:B------:R-:W-:Y:S02]  /*14a0*/  ULOP3.LUT UR10, UR5, 0xfffffffe, URZ, 0xc0, !UPT ;  /* 0xfffffffe050a7892 */ /* 0x000fe4000f8ec0ff */
[----:B------:R-:W-:Y:S02]  /*14b0*/  UISETP.GT.U32.AND UP0, UPT, UR4, 0x1, UP2 ;  /* 0x000000010400788c */ /* 0x000fe40009704070 */
[----:B------:R-:W-:Y:S02]  /*14c0*/  USEL UR6, URZ, 0x1, UP4 ;  /* 0x00000001ff067887 */ /* 0x000fe4000a000000 */
[----:B------:R-:W-:Y:S02]  /*14d0*/  USEL UR5, URZ, 0x10, UP3 ;  /* 0x00000010ff057887 */ /* 0x000fe40009800000 */
[----:B------:R-:W-:Y:S02]  /*14e0*/  USEL UR4, URZ, 0x2, UP4 ;  /* 0x00000002ff047887 */ /* 0x000fe4000a000000 */
[----:B------:R-:W-:-:S02]  /*14f0*/  USEL UR9, URZ, 0x20, UP3 ;  /* 0x00000020ff097887 */ /* 0x000fc40009800000 */
[----:B------:R-:W-:Y:S02]  /*1500*/  USEL UR8, URZ, 0x4, UP1 ;  /* 0x00000004ff087887 */ /* 0x000fe40008800000 */
[----:B------:R-:W-:Y:S02]  /*1510*/  UIADD3 UR4, UPT, UPT, UR4, UR5, UR6 ;  /* 0x0000000504047290 */ /* 0x000fe4000fffe006 */
[----:B------:R-:W-:Y:S02]  /*1520*/  USEL UR6, URZ, 0x8, UP1 ;  /* 0x00000008ff067887 */ /* 0x000fe40008800000 */
[----:B------:R-:W-:Y:S02]  /*1530*/  USEL UR7, URZ, 0x40, UP0 ;  /* 0x00000040ff077887 */ /* 0x000fe40008000000 */
[----:B------:R-:W-:Y:S02]  /*1540*/  UIADD3 UR5, UPT, UPT, UR8, UR9, UR4 ;  /* 0x0000000908057290 */ /* 0x000fe4000fffe004 */
[----:B------:R-:W-:-:S02]  /*1550*/  ULEA UR4, UR16, UR10, 0x2 ;  /* 0x0000000a10047291 */ /* 0x000fc4000f8e10ff */
[----:B------:R-:W-:Y:S02]  /*1560*/  USEL UR8, URZ, 0x80, UP0 ;  /* 0x00000080ff087887 */ /* 0x000fe40008000000 */
[----:B------:R-:W-:-:S03]  /*1570*/  UIADD3 UR5, UPT, UPT, UR6, UR7, UR5 ;  /* 0x0000000706057290 */ /* 0x000fc6000fffe005 */
[----:B------:R-:W-:Y:S01]  /*1580*/  UMOV UR6, 0x3 ;  /* 0x0000000300067882 */ /* 0x000fe20000000000 */
[----:B------:R-:W-:Y:S02]  /*1590*/  UIADD3 UR5, UPT, UPT, UR5, UR8, URZ ;  /* 0x0000000805057290 */ /* 0x000fe4000fffe0ff */
[----:B------:R-:W-:-:S04]  /*15a0*/  USHF.L.U32 UR4, UR6, UR4, URZ ;  /* 0x0000000406047299 */ /* 0x000fc800080006ff */
[----:B------:R-:W-:Y:S02]  /*15b0*/  IMAD.U32 R3, RZ, RZ, UR5 ;  /* 0x00000005ff037e24 */ /* 0x000fe4000f8e00ff */
[----:B------:R-:W-:-:S07]  /*15c0*/  IMAD.U32 R2, RZ, RZ, UR4 ;  /* 0x00000004ff027e24 */ /* 0x000fce000f8e00ff */
.L_x_18:
[----:B------:R-:W1:Y:S01]  /*15d0*/  S2UR UR44, SR_CTAID.Z ;  /* 0x00000000002c79c3 */ /* 0x000e620000002700 */
[----:B------:R-:W-:Y:S02]  /*15e0*/  UISETP.GE.AND UP0, UPT, UR28, 0x1, UPT ;  /* 0x000000011c00788c */ /* 0x000fe4000bf06270 */
[----:B------:R-:W-:Y:S02]  /*15f0*/  ULOP3.LUT UR50, UR50, 0x180, URZ, 0xc0, !UPT ;  /* 0x0000018032327892 */ /* 0x000fe4000f8ec0ff */
[----:B------:R-:W-:Y:S02]  /*1600*/  ULOP3.LUT UR37, UR37, 0xffff, URZ, 0xc0, !UPT ;  /* 0x0000ffff25257892 */ /* 0x000fe4000f8ec0ff */
[----:B------:R-:W-:Y:S02]  /*1610*/  ULOP3.LUT UR45, UR45, 0xffff, URZ, 0xc0, !UPT ;  /* 0x0000ffff2d2d7892 */ /* 0x000fe4000f8ec0ff */
[----:B------:R-:W-:Y:S02]  /*1620*/  ULOP3.LUT UR38, UR38, 0xffff, URZ, 0xc0, !UPT ;  /* 0x0000ffff26267892 */ /* 0x000fe4000f8ec0ff */
[----:B------:R-:W-:-:S02]  /*1630*/  UISETP.NE.AND UP3, UPT, UR24, 0x2, UPT ;  /* 0x000000021800788c */ /* 0x000fc4000bf65270 */
[----:B------:R-:W-:Y:S02]  /*1640*/  ULOP3.LUT UR30, UR68, 0x1, URZ, 0xc0, !UPT ;  /* 0x00000001441e7892 */ /* 0x000fe4000f8ec0ff */
[----:B------:R-:W-:Y:S02]  /*1650*/  ULOP3.LUT UR65, UR12, 0x1, URZ, 0xc0, !UPT ;  /* 0x000000010c417892 */ /* 0x000fe4000f8ec0ff */
[----:B------:R-:W-:Y:S02]  /*1660*/  ULOP3.LUT UR64, UR11, 0x1, URZ, 0xc0, !UPT ;  /* 0x000000010b407892 */ /* 0x000fe4000f8ec0ff */
[----:B------:R-:W-:Y:S02]  /*1670*/  ULOP3.LUT UR49, UR49, 0x1000, URZ, 0xc0, !UPT ;  /* 0x0000100031317892 */ /* 0x000fe4000f8ec0ff */
[----:B------:R-:W-:Y:S02]  /*1680*/  ULOP3.LUT UR48, UR48, 0x400, URZ, 0xc0, !UPT ;  /* 0x0000040030307892 */ /* 0x000fe4000f8ec0ff */
[----:B------:R-:W-:-:S02]  /*1690*/  ULOP3.LUT UR52, UR52, 0x100, URZ, 0xc0, !UPT ;  /* 0x0000010034347892 */ /* 0x000fc4000f8ec0ff */
[----:B------:R-:W-:Y:S02]  /*16a0*/  ULOP3.LUT UR26, UR26, 0x80, URZ, 0xc0, !UPT ;  /* 0x000000801a1a7892 */ /* 0x000fe4000f8ec0ff */
[----:B------:R-:W-:Y:S02]  /*16b0*/  USHF.R.U32.HI UR10, URZ, 0x1, UR50 ;  /* 0x00000001ff0a7899 */ /* 0x000fe40008011632 */
[----:B------:R-:W-:Y:S02]  /*16c0*/  USHF.L.U32 UR37, UR13, UR37, URZ ;  /* 0x000000250d257299 */ /* 0x000fe400080006ff */
[----:B------:R-:W-:Y:S02]  /*16d0*/  USHF.L.U32 UR45, UR14, UR45, URZ ;  /* 0x0000002d0e2d7299 */ /* 0x000fe400080006ff */
[----:B------:R-:W-:Y:S01]  /*16e0*/  USHF.L.U32 UR38, UR15, UR38, URZ ;  /* 0x000000260f267299 */ /* 0x000fe200080006ff */
[----:B-1----:R-:W-:Y:S11]  /*16f0*/  BRA.U !UP0, `(.L_x_19) ;  /* 0x0000000108d47547 */ /* 0x002ff6000b800000 */
[----:B------:R-:W1:Y:S01]  /*1700*/  LDCU.128 UR12, c[0x0][0xf10] ;  /* 0x0001e200ff0c77ac */ /* 0x000e620008000c00 */
[----:B------:R-:W2:Y:S01]  /*1710*/  LDCU UR6, c[0x0][0x370] ;  /* 0x00006e00ff0677ac */ /* 0x000ea20008000800 */
[----:B------:R-:W3:Y:S01]  /*1720*/  LDCU UR5, c[0x0][0x374] ;  /* 0x00006e80ff0577ac */ /* 0x000ee20008000800 */
[----:B------:R-:W4:Y:S01]  /*1730*/  LDCU UR29, c[0x0][0xf0c] ;  /* 0x0001e180ff1d77ac */ /* 0x000f220008000800 */
[----:B------:R-:W4:Y:S01]  /*1740*/  LDCU UR7, c[0x0][0xf20] ;  /* 0x0001e400ff0777ac */ /* 0x000f220008000800 */
[----:B------:R-:W4:Y:S01]  /*1750*/  LDCU.64 UR8, c[0x0][0xf28] ;  /* 0x0001e500ff0877ac */ /* 0x000f220008000a00 */
[----:B-1----:R-:W-:Y:S02]  /*1760*/  UISETP.NE.AND UP0, UPT, UR14, 0x1, UPT ;  /* 0x000000010e00788c */ /* 0x002fe4000bf05270 */
[----:B---3--:R-:W-:Y:S02]  /*1770*/  UIMAD.WIDE.U32 UR16, UR5, UR15, URZ ;  /* 0x0000000f051072a5 */ /* 0x008fe4000f8e00ff */
[----:B--2---:R-:W-:-:S02]  /*1780*/  UIMAD.WIDE.U32 UR20, UR6, UR12, URZ ;  /* 0x0000000c061472a5 */ /* 0x004fc4000f8e00ff */
[----:B----4-:R-:W-:Y:S02]  /*1790*/  UISETP.NE.AND UP1, UPT, UR29, 0x1, UPT ;  /* 0x000000011d00788c */ /* 0x010fe4000bf25270 */
[----:B------:R-:W-:Y:S01]  /*17a0*/  UISETP.NE.AND UP2, UPT, UR28, 0x1, UPT ;  /* 0x000000011c00788c */ /* 0x000fe2000bf45270 */
[----:B------:R-:W-:Y:S02]  /*17b0*/  UMOV UR16, UR17 ;  /* 0x0000001100107c82 */ /* 0x000fe40008000000 */
[----:B------:R-:W-:Y:S01]  /*17c0*/  UMOV UR20, UR21 ;  /* 0x0000001500147c82 */ /* 0x000fe20008000000 */
[----:B------:R-:W-:Y:S02]  /*17d0*/  @UP0 USHF.R.U32.HI UR5, URZ, UR7, UR16 ;  /* 0x00000007ff050299 */ /* 0x000fe40008011610 */
[----:B------:R-:W-:Y:S02]  /*17e0*/  UIMAD.WIDE.U32 UR22, UR25, UR15, URZ ;  /* 0x0000000f191672a5 */ /* 0x000fe4000f8e00ff */
[----:B------:R-:W-:-:S02]  /*17f0*/  UIMAD.WIDE.U32 UR16, UR5, UR8, URZ ;  /* 0x00000008051072a5 */ /* 0x000fc4000f8e00ff */
[----:B------:R-:W-:Y:S02]  /*1800*/  @UP1 USHF.R.U32.HI UR6, URZ, UR13, UR20 ;  /* 0x0000000dff061299 */ /* 0x000fe40008011614 */
[----:B------:R-:W-:Y:S02]  /*1810*/  UIMAD.WIDE.U32 UR18, UR27, UR12, URZ ;  /* 0x0000000c1b1272a5 */ /* 0x000fe4000f8e00ff */
[----:B------:R-:W-:Y:S01]  /*1820*/  UIMAD.WIDE.U32 UR20, UR6, UR8, URZ ;  /* 0x00000008061472a5 */ /* 0x000fe2000f8e00ff */
[----:B------:R-:W-:Y:S01]  /*1830*/  UMOV UR4, UR23 ;  /* 0x0000001700047c82 */ /* 0x000fe20008000000 */
[----:B------:R-:W-:Y:S01]  /*1840*/  UMOV UR16, UR17 ;  /* 0x0000001100107c82 */ /* 0x000fe20008000000 */
[----:B------:R-:W-:Y:S02]  /*1850*/  USHF.R.U32.HI UR4, URZ, UR7, UR4 ;  /* 0x00000007ff047299 */ /* 0x000fe40008011604 */
[----:B------:R-:W-:Y:S01]  /*1860*/  @UP2 USHF.R.U32.HI UR5, URZ, UR9, UR16 ;  /* 0x00000009ff052299 */ /* 0x000fe20008011610 */
[----:B------:R-:W-:Y:S01]  /*1870*/  UMOV UR18, UR19 ;  /* 0x0000001300127c82 */ /* 0x000fe20008000000 */
[----:B------:R-:W-:Y:S01]  /*1880*/  UMOV UR20, UR21 ;  /* 0x0000001500147c82 */ /* 0x000fe20008000000 */
[----:B------:R-:W-:-:S02]  /*1890*/  USHF.R.U32.HI UR13, URZ, UR13, UR18 ;  /* 0x0000000dff0d7299 */ /* 0x000fc40008011612 */
[----:B------:R-:W-:Y:S02]  /*18a0*/  USEL UR4, UR25, UR4, !UP0 ;  /* 0x0000000419047287 */ /* 0x000fe4000c000000 */
[----:B------:R-:W-:Y:S02]  /*18b0*/  @UP2 USHF.R.U32.HI UR6, URZ, UR9, UR20 ;  /* 0x00000009ff062299 */ /* 0x000fe40008011614 */
[----:B------:R-:W-:Y:S02]  /*18c0*/  UIMAD UR7, UR5, UR28, URZ ;  /* 0x0000001c050772a4 */ /* 0x000fe4000f8e02ff */
[----:B------:R-:W-:Y:S02]  /*18d0*/  USEL UR5, UR27, UR13, !UP1 ;  /* 0x0000000d1b057287 */ /* 0x000fe4000c800000 */
[----:B------:R-:W-:Y:S02]  /*18e0*/  UIMAD UR11, UR6, UR28, URZ ;  /* 0x0000001c060b72a4 */ /* 0x000fe4000f8e02ff */
[----:B------:R-:W-:-:S02]  /*18f0*/  UISETP.GE.AND UP0, UPT, UR4, UR7, UPT ;  /* 0x000000070400728c */ /* 0x000fc4000bf06270 */
[----:B------:R-:W-:Y:S02]  /*1900*/  UIMAD.WIDE.U32 UR12, UR4, UR8, URZ ;  /* 0x00000008040c72a5 */ /* 0x000fe4000f8e00ff */
[----:B------:R-:W-:Y:S02]  /*1910*/  UISETP.GE.OR UP0, UPT, UR5, UR11, UP0 ;  /* 0x0000000b0500728c */ /* 0x000fe40008706670 */
[----:B------:R-:W-:Y:S02]  /*1920*/  UIMAD.WIDE.U32 UR16, UR5, UR8, URZ ;  /* 0x00000008051072a5 */ /* 0x000fe4000f8e00ff */
[----:B------:R-:W-:Y:S01]  /*1930*/  UIADD3 UR11, UPT, UPT, -UR4, URZ, URZ ;  /* 0x000000ff040b7290 */ /* 0x000fe2000fffe1ff */
[----:B------:R-:W-:Y:S01]  /*1940*/  UMOV UR8, UR13 ;  /* 0x0000000d00087c82 */ /* 0x000fe20008000000 */
[----:B------:R-:W-:Y:S02]  /*1950*/  UIADD3 UR12, UPT, UPT, -UR5, URZ, URZ ;  /* 0x000000ff050c7290 */ /* 0x000fe4000fffe1ff */
[----:B------:R-:W-:-:S03]  /*1960*/  USHF.R.U32.HI UR8, URZ, UR9, UR8 ;  /* 0x00000009ff087299 */ /* 0x000fc60008011608 */
[----:B------:R-:W-:Y:S01]  /*1970*/  @!UP0 UMOV UR7, UR17 ;  /* 0x0000001100078c82 */ /* 0x000fe20008000000 */
[----:B------:R-:W-:Y:S02]  /*1980*/  UIMAD UR25, UR14, UR11, UR25 ;  /* 0x0000000b0e1972a4 */ /* 0x000fe4000f8e0219 */
[----:B------:R-:W-:Y:S02]  /*1990*/  USEL UR8, UR4, UR8, !UP2 ;  /* 0x0000000804087287 */ /* 0x000fe4000d000000 */
[----:B------:R-:W-:Y:S02]  /*19a0*/  @!UP0 USHF.R.U32.HI UR7, URZ, UR9, UR7 ;  /* 0x00000009ff078299 */ /* 0x000fe40008011607 */
[----:B------:R-:W-:Y:S02]  /*19b0*/  UIADD3 UR9, UPT, UPT, -UR8, URZ, URZ ;  /* 0x000000ff08097290 */ /* 0x000fe4000fffe1ff */
[----:B------:R-:W-:Y:S02]  /*19c0*/  @!UP0 USEL UR7, UR5, UR7, !UP2 ;  /* 0x0000000705078287 */ /* 0x000fe4000d000000 */
[----:B------:R-:W-:-:S02]  /*19d0*/  UIMAD UR9, UR28, UR9, UR4 ;  /* 0x000000091c0972a4 */ /* 0x000fc4000f8e0204 */
[----:B------:R-:W-:Y:S02]  /*19e0*/  @!UP0 UIADD3 UR8, UPT, UPT, UR8, -UR7, URZ ;  /* 0x8000000708088290 */ /* 0x000fe4000fffe0ff */
[----:B------:R-:W-:Y:S02]  /*19f0*/  @!UP0 UIMAD UR6, UR9, UR6, UR7 ;  /* 0x00000006090682a4 */ /* 0x000fe4000f8e0207 */
[----:B------:R-:W-:Y:S02]  /*1a00*/  @!UP0 UIMAD UR4, UR8, UR28, UR5 ;  /* 0x0000001c080482a4 */ /* 0x000fe4000f8e0205 */
[----:B------:R-:W-:Y:S02]  /*1a10*/  UIMAD UR27, UR29, UR12, UR27 ;  /* 0x0000000c1d1b72a4 */ /* 0x000fe4000f8e021b */
[----:B------:R-:W-:Y:S01]  /*1a20*/  UIMAD UR25, UR4, UR14, UR25 ;  /* 0x0000000e041972a4 */ /* 0x000fe2000f8e0219 */
[----:B------:R-:W-:Y:S02]  /*1a30*/  @!UP0 UMOV UR5, UR6 ;  /* 0x0000000600058c82 */ /* 0x000fe40008000000 */
[----:B------:R-:W-:-:S12]  /*1a40*/  UIMAD UR27, UR5, UR29, UR27 ;  /* 0x0000001d051b72a4 */ /* 0x000fd8000f8e021b */
.L_x_19:
[----:B------:R-:W-:-:S09]  /*1a50*/  UISETP.NE.AND UP0, UPT, UR31, 0x1, UPT ;  /* 0x000000011f00788c */ /* 0x000fd2000bf05270 */
[----:B------:R-:W-:Y:S05]  /*1a60*/  BRA.U UP0, `(.L_x_20) ;  /* 0x0000000100447547 */ /* 0x000fea000b800000 */
[----:B------:R-:W1:Y:S01]  /*1a70*/  LDCU.128 UR12, c[0x0][0xf10] ;  /* 0x0001e200ff0c77ac */ /* 0x000e620008000c00 */
[----:B------:R-:W2:Y:S01]  /*1a80*/  LDCU UR8, c[0x0][0xf0c] ;  /* 0x0001e180ff0877ac */ /* 0x000ea20008000800 */
[----:B------:R-:W3:Y:S01]  /*1a90*/  LDCU UR9, c[0x0][0xf20] ;  /* 0x0001e400ff0977ac */ /* 0x000ee20008000800 */
[----:B-1----:R-:W-:Y:S02]  /*1aa0*/  UIMAD.WIDE.U32 UR6, UR27, UR12, URZ ;  /* 0x0000000c1b0672a5 */ /* 0x002fe4000f8e00ff */
[----:B------:R-:W-:Y:S02]  /*1ab0*/  UIMAD.WIDE.U32 UR4, UR25, UR15, URZ ;  /* 0x0000000f190472a5 */ /* 0x000fe4000f8e00ff */
[----:B--2---:R-:W-:Y:S02]  /*1ac0*/  UISETP.NE.AND UP1, UPT, UR8, 0x1, UPT ;  /* 0x000000010800788c */ /* 0x004fe4000bf25270 */
[----:B------:R-:W-:Y:S01]  /*1ad0*/  UISETP.NE.AND UP0, UPT, UR14, 0x1, UPT ;  /* 0x000000010e00788c */ /* 0x000fe2000bf05270 */
[----:B------:R-:W-:-:S02]  /*1ae0*/  UMOV UR6, UR7 ;  /* 0x0000000700067c82 */ /* 0x000fc40008000000 */
[----:B------:R-:W-:Y:S01]  /*1af0*/  UMOV UR4, UR5 ;  /* 0x0000000500047c82 */ /* 0x000fe20008000000 */
[----:B------:R-:W-:Y:S02]  /*1b00*/  USHF.R.U32.HI UR13, URZ, UR13, UR6 ;  /* 0x0000000dff0d7299 */ /* 0x000fe40008011606 */
[----:B---3--:R-:W-:Y:S02]  /*1b10*/  USHF.R.U32.HI UR4, URZ, UR9, UR4 ;  /* 0x00000009ff047299 */ /* 0x008fe40008011604 */
[----:B------:R-:W-:Y:S02]  /*1b20*/  USEL UR5, UR27, UR13, !UP1 ;  /* 0x0000000d1b057287 */ /* 0x000fe4000c800000 */
[----:B------:R-:W-:-:S04]  /*1b30*/  USEL UR4, UR25, UR4, !UP0 ;  /* 0x0000000419047287 */ /* 0x000fc8000c000000 */
[----:B------:R-:W-:Y:S02]  /*1b40*/  UIADD3 UR6, UPT, UPT, UR5, -UR4, URZ ;  /* 0x8000000405067290 */ /* 0x000fe4000fffe0ff */
[----:B------:R-:W-:Y:S02]  /*1b50*/  UIADD3 UR4, UPT, UPT, -UR5, UR4, URZ ;  /* 0x0000000405047290 */ /* 0x000fe4000fffe1ff */
[----:B------:R-:W-:Y:S02]  /*1b60*/  UIMAD UR25, UR6, UR14, UR25 ;  /* 0x0000000e061972a4 */ /* 0x000fe4000f8e0219 */
[----:B------:R-:W-:-:S12]  /*1b70*/  UIMAD UR27, UR4, UR8, UR27 ;  /* 0x00000008041b72a4 */ /* 0x000fd8000f8e021b */
.L_x_20:
[----:B------:R-:W-:-:S09]  /*1b80*/  UISETP.EQ.U32.AND UP0, UPT, UR32, 0x1, UPT ;  /* 0x000000012000788c */ /* 0x000fd2000bf02070 */
[----:B------:R-:W-:Y:S05]  /*1b90*/  BRA.U !UP0, `(.L_x_21) ;  /* 0x00000001080c7547 */ /* 0x000fea000b800000 */
[----:B------:R-:W-:Y:S01]  /*1ba0*/  UCGABAR_WAIT ;  /* 0x0000000000007dc7 */ /* 0x000fe20008000000 */
[----:B------:R-:W-:Y:S01]  /*1bb0*/  CCTL.IVALL ;  /* 0x00000000ff00798f */ /* 0x000fe20002000000 */
[----:B------:R-:W-:Y:S05]  /*1bc0*/  BRA `(.L_x_22) ;  /* 0x0000000000047947 */ /* 0x000fea0003800000 */
.L_x_21:
[----:B------:R-:W-:Y:S06]  /*1bd0*/  BAR.SYNC.DEFER_BLOCKING 0x0 ;  /* 0x0000000000007b1d */ /* 0x000fec0000010000 */
.L_x_22:
[----:B------:R-:W-:Y:S05]  /*1be0*/  BRA.U UP3, `(.L_x_23) ;  /* 0x0000001d03b07547 */ /* 0x000fea000b800000 */
[----:B------:R-:W1:Y:S01]  /*1bf0*/  LDCU UR6, c[0x0][0x38c] ;  /* 0x00007180ff0677ac */ /* 0x000e620008000800 */
[----:B------:R-:W-:Y:S01]  /*1c00*/  PLOP3.LUT P2, PT, PT, PT, UP5, 0x80, 0x8 ;  /* 0x000000000008781c */ /* 0x000fe20003f4f058 */
[----:B------:R-:W-:Y:S01]  /*1c10*/  IMAD.MOV.U32 R12, RZ, RZ, 0x1 ;  /* 0x00000001ff0c7424 */ /* 0x000fe200078e00ff */
[----:B------:R-:W-:Y:S02]  /*1c20*/  ISETP.NE.AND P3, PT, R0, RZ, P4 ;  /* 0x000000ff0000720c */ /* 0x000fe40002765270 */
[----:B------:R-:W-:Y:S02]  /*1c30*/  CS2R R10, SRZ ;  /* 0x00000000000a7805 */ /* 0x000fe4000001ff00 */
[----:B------:R-:W-:Y:S01]  /*1c40*/  PLOP3.LUT P2, PT, P2, PT, PT, 0x8, 0x80 ;  /* 0x000000000080781c */ /* 0x000fe2000174e170 */
[----:B------:R-:W-:Y:S01]  /*1c50*/  IMAD.MOV.U32 R9, RZ, RZ, RZ ;  /* 0x000000ffff097224 */ /* 0x000fe200078e00ff */
[----:B------:R-:W2:Y:S01]  /*1c60*/  LDCU UR60, c[0x0][0x370] ;  /* 0x00006e00ff3c77ac */ /* 0x000ea20008000800 */
[----:B------:R-:W-:Y:S01]  /*1c70*/  IMAD.MOV.U32 R8, RZ, RZ, 0x1 ;  /* 0x00000001ff087424 */ /* 0x000fe200078e00ff */
[----:B------:R-:W3:Y:S01]  /*1c80*/  LDCU.64 UR46, c[0x0][0x348] ;  /* 0x00006900ff2e77ac */ /* 0x000ee20008000a00 */
[----:B------:R-:W-:-:S02]  /*1c90*/  ULEA UR65, UR30, UR65, 0x1 ;  /* 0x000000411e417291 */ /* 0x000fc4000f8e08ff */
[----:B------:R-:W-:Y:S02]  /*1ca0*/  ULEA UR64, UR30, UR64, 0x1 ;  /* 0x000000401e407291 */ /* 0x000fe4000f8e08ff */
[----:B-1----:R-:W-:Y:S02]  /*1cb0*/  UIADD3 UR5, UPT, UPT, UR6, 0x7f, URZ ;  /* 0x0000007f06057890 */ /* 0x002fe4000fffe0ff */
[----:B------:R-:W-:Y:S02]  /*1cc0*/  UIADD3 UR67, UPT, UPT, UR6, 0xfe, URZ ;  /* 0x000000fe06437890 */ /* 0x000fe4000fffe0ff */
[----:B------:R-:W-:Y:S01]  /*1cd0*/  USHF.R.S32.HI UR4, URZ, 0x1f, UR5 ;  /* 0x0000001fff047899 */ /* 0x000fe20008011405 */
[----:B------:R-:W1:Y:S03]  /*1ce0*/  LDCU UR59, c[0x0][0x374] ;  /* 0x00006e80ff3b77ac */ /* 0x000e660008000800 */
[----:B------:R-:W-:Y:S01]  /*1cf0*/  ULEA.HI UR4, UR4, UR5, URZ, 0x7 ;  /* 0x0000000504047291 */ /* 0x000fe2000f8f38ff */
[----:B------:R-:W-:-:S03]  /*1d00*/  UMOV UR14, URZ ;  /* 0x000000ff000e7c82 */ /* 0x000fc60008000000 */
[----:B------:R-:W-:Y:S02]  /*1d10*/  USHF.R.S32.HI UR62, URZ, 0x7, UR4 ;  /* 0x00000007ff3e7899 */ /* 0x000fe40008011404 */
[----:B------:R-:W-:Y:S02]  /*1d20*/  UIADD3 UR4, UPT, UPT, UR6, -0x1, URZ ;  /* 0xffffffff06047890 */ /* 0x000fe4000fffe0ff */
[----:B------:R-:W-:Y:S02]  /*1d30*/  UISETP.LT.U32.AND UP0, UPT, UR62, 0x12, UPT ;  /* 0x000000123e00788c */ /* 0x000fe4000bf01070 */
[----:B------:R-:W-:Y:S02]  /*1d40*/  UISETP.GE.U32.AND UP1, UPT, UR4, -0xff, UPT ;  /* 0xffffff010400788c */ /* 0x000fe4000bf26070 */
[----:B------:R-:W-:Y:S02]  /*1d50*/  USEL UR61, UR62, 0x12, UP0 ;  /* 0x000000123e3d7887 */ /* 0x000fe40008000000 */
[----:B------:R-:W-:-:S02]  /*1d60*/  UISETP.NE.AND UP0, UPT, UR24, URZ, UPT ;  /* 0x000000ff1800728c */ /* 0x000fc4000bf05270 */
[----:B------:R-:W-:Y:S02]  /*1d70*/  UIADD3 UR4, UPT, UPT, UR61, -0x1, URZ ;  /* 0xffffffff3d047890 */ /* 0x000fe4000fffe0ff */
[----:B------:R-:W-:Y:S02]  /*1d80*/  USEL UR51, UR51, 0x2, UP0 ;  /* 0x0000000233337887 */ /* 0x000fe40008000000 */
[----:B------:R-:W-:Y:S02]  /*1d90*/  UIADD3 UR66, UPT, UPT, UR62, -UR61, URZ ;  /* 0x8000003d3e427290 */ /* 0x000fe4000fffe0ff */
[----:B------:R-:W-:-:S04]  /*1da0*/  @UP1 UIADD3 UR4, UPT, UPT, UR61, URZ, URZ ;  /* 0x000000ff3d041290 */ /* 0x000fc8000fffe0ff */
[----:B------:R-:W-:Y:S02]  /*1db0*/  UIADD3 UR53, UPT, UPT, UR4, 0x1, URZ ;  /* 0x0000000104357890 */ /* 0x000fe4000fffe0ff */
[----:B-123--:R-:W-:-:S12]  /*1dc0*/  UIADD3 UR63, UPT, UPT, -UR4, URZ, URZ ;  /* 0x000000ff043f7290 */ /* 0x00efd8000fffe1ff */
.L_x_47:
[----:B------:R-:W-:Y:S01]  /*1dd0*/  UISETP.NE.AND UP0, UPT, UR58, URZ, UPT ;  /* 0x000000ff3a00728c */ /* 0x000fe2000bf05270 */
[----:B-1----:R-:W1:Y:S08]  /*1de0*/  S2UR UR58, SR_CgaCtaId ;  /* 0x00000000003a79c3 */ /* 0x002e700000008800 */
[----:B---3--:R-:W-:Y:S05]  /*1df0*/  BRA.U UP0, `(.L_x_24) ;  /* 0x0000000100347547 */ /* 0x008fea000b800000 */
[----:B------:R-:W2:Y:S01]  /*1e00*/  S2R R0, SR_CgaCtaId ;  /* 0x0000000000007919 */ /* 0x000ea20000008800 */
[----:B------:R-:W-:Y:S02]  /*1e10*/  MOV R3, 0x400 ;  /* 0x0000040000037802 */ /* 0x000fe40000000f00 */
[----:B------:R-:W-:Y:S02]  /*1e20*/  SHF.L.U32 R2, R8, 0x1f, RZ ;  /* 0x0000001f08027819 */ /* 0x000fe400000006ff */
[----:B--2---:R-:W-:-:S05]  /*1e30*/  LEA R0, R0, R3, 0x18 ;  /* 0x0000000300007211 */ /* 0x004fca00078ec0ff */
[----:B------:R-:W-:-:S04]  /*1e40*/  IMAD R3, R9, 0x8, R0 ;  /* 0x0000000809037824 */ /* 0x000fc800078e0200 */
[----:B------:R-:W2:Y:S02]  /*1e50*/  SYNCS.PHASECHK.TRANS64.TRYWAIT P0, [R3+URZ+0x1b0], R2 ;  /* 0x0001b002030075a7 */ /* 0x000ea400080011ff */
[----:B--2---:R-:W-:Y:S05]  /*1e60*/  @!P0 BRA `(.L_x_25) ;  /* 0x00000078001c8947 */ /* 0x004fea0003800000 */
.L_x_152:
[----:B------:R-:W-:Y:S01]  /*1e70*/  VIADD R9, R9, 0x1 ;  /* 0x0000000109097836 */ /* 0x000fe20000000000 */
[----:B------:R2:W-:Y:S04]  /*1e80*/  SYNCS.ARRIVE.TRANS64.A1T0 RZ, [R3+URZ+0x1a0], RZ ;  /* 0x0001a0ff03ff79a7 */ /* 0x0005e800081000ff */
[----:B------:R-:W-:-:S04]  /*1e90*/  ISETP.NE.AND P0, PT, R9, 0x2, PT ;  /* 0x000000020900780c */ /* 0x000fc80003f05270 */
[----:B------:R-:W-:Y:S02]  /*1ea0*/  SEL R9, R9, RZ, P0 ;  /* 0x000000ff09097207 */ /* 0x000fe40000000000 */
[----:B--2---:R-:W-:-:S04]  /*1eb0*/  SEL R3, RZ, 0x1, P0 ;  /* 0x00000001ff037807 */ /* 0x004fc80000000000 */
[----:B------:R-:W-:Y:S02]  /*1ec0*/  LOP3.LUT R8, R8, R3, RZ, 0x3c, !PT ;  /* 0x0000000308087212 */ /* 0x000fe400078e3cff */
.L_x_24:
[----:B------:R-:W-:Y:S01]  /*1ed0*/  UMOV UR6, 0x400 ;  /* 0x0000040000067882 */ /* 0x000fe20000000000 */
[----:B------:R-:W-:Y:S01]  /*1ee0*/  SHF.L.U32 R0, R12, 0x1f, RZ ;  /* 0x0000001f0c007819 */ /* 0x000fe200000006ff */
[----:B-1----:R-:W-:Y:S02]  /*1ef0*/  ULEA UR6, UR58, UR6, 0x18 ;  /* 0x000000063a067291 */ /* 0x002fe4000f8ec0ff */
[----:B------:R-:W-:Y:S02]  /*1f00*/  UISETP.GE.U32.AND UP0, UPT, UR67, 0xff, UPT ;  /* 0x000000ff4300788c */ /* 0x000fe4000bf06070 */
[----:B------:R-:W-:Y:S02]  /*1f10*/  ULEA UR4, UR14, UR6, 0x3 ;  /* 0x000000060e047291 */ /* 0x000fe4000f8e18ff */
[----:B------:R-:W-:Y:S02]  /*1f20*/  ULEA UR35, UR25, UR65, 0x2 ;  /* 0x0000004119237291 */ /* 0x000fe4000f8e10ff */
[----:B------:R-:W-:-:S02]  /*1f30*/  ULEA.HI UR11, UR25, UR25, URZ, 0x1 ;  /* 0x00000019190b7291 */ /* 0x000fc4000f8f08ff */
[----:B------:R-:W-:Y:S02]  /*1f40*/  USHF.L.U32 UR35, UR35, 0x4, URZ ;  /* 0x0000000423237899 */ /* 0x000fe400080006ff */
[----:B------:R-:W-:Y:S01]  /*1f50*/  USHF.R.S32.HI UR11, URZ, 0x1, UR11 ;  /* 0x00000001ff0b7899 */ /* 0x000fe2000801140b */
[----:B------:R1:W2:Y:S01]  /*1f60*/  SYNCS.PHASECHK.TRANS64.TRYWAIT P1, [UR4+0x90], R0 ;  /* 0x00009000ff0075a7 */ /* 0x0002a20008021104 */
[----:B------:R-:W-:Y:S01]  /*1f70*/  ULEA.HI UR4, UR27, UR27, URZ, 0x1 ;  /* 0x0000001b1b047291 */ /* 0x000fe2000f8f08ff */
[----:B------:R-:W-:-:S03]  /*1f80*/  UMOV UR20, URZ ;  /* 0x000000ff00147c82 */ /* 0x000fc60008000000 */
[----:B------:R-:W-:Y:S02]  /*1f90*/  USHF.L.U32 UR43, UR4, 0x7, URZ ;  /* 0x00000007042b7899 */ /* 0x000fe400080006ff */
[----:B------:R-:W-:Y:S02]  /*1fa0*/  ULOP3.LUT UR27, UR4, 0xfffffffe, URZ, 0xc0, !UPT ;  /* 0xfffffffe041b7892 */ /* 0x000fe4000f8ec0ff */
[----:B------:R-:W-:Y:S02]  /*1fb0*/  ULOP3.LUT UR43, UR43, 0xffffff00, URZ, 0xc0, !UPT ;  /* 0xffffff002b2b7892 */ /* 0x000fe4000f8ec0ff */
[----:B------:R-:W-:Y:S02]  /*1fc0*/  ULOP3.LUT UR27, UR27, 0x1, UR68, 0xf8, !UPT ;  /* 0x000000011b1b7892 */ /* 0x000fe4000f8ef844 */
[----:B------:R-:W-:Y:S01]  /*1fd0*/  ULEA UR43, UR64, UR43, 0x6 ;  /* 0x0000002b402b7291 */ /* 0x000fe2000f8e30ff */
[----:B------:R-:W-:Y:S11]  /*1fe0*/  BRA.U !UP0, `(.L_x_26) ;  /* 0x0000000508287547 */ /* 0x000ff6000b800000 */
[----:B------:R-:W-:Y:S01]  /*1ff0*/  UMOV UR15, UR63 ;  /* 0x0000003f000f7c82 */ /* 0x000fe20008000000 */
[----:B------:R-:W-:Y:S01]  /*2000*/  UMOV UR4, UR14 ;  /* 0x0000000e00047c82 */ /* 0x000fe20008000000 */
[----:B------:R-:W-:Y:S01]  /*2010*/  UMOV UR28, 0xffffffff ;  /* 0xffffffff001c7882 */ /* 0x000fe20000000000 */
[----:B------:R-:W-:-:S05]  /*2020*/  UMOV UR42, URZ ;  /* 0x000000ff002a7c82 */ /* 0x000fca0008000000 */
.L_x_34:
[----:B------:R-:W-:Y:S01]  /*2030*/  ULEA UR5, UR4, UR6, 0x3 ;  /* 0x0000000604057291 */ /* 0x000fe2000f8e18ff */
[----:B--2---:R-:W-:Y:S01]  /*2040*/  @P4 MOV R2, 0x5800 ;  /* 0x0000580000024802 */ /* 0x004fe20000000f00 */
[----:B--23--:R-:W-:Y:S10]  /*2050*/  @P1 BRA `(.L_x_27) ;  /* 0x00000000000c1947 */ /* 0x00cff40003800000 */
[----:B------:R-:W-:-:S04]  /*2060*/  SHF.L.U32 R3, R12, 0x1f, RZ ;  /* 0x0000001f0c037819 */ /* 0x000fc800000006ff */
[----:B------:R-:W2:Y:S02]  /*2070*/  SYNCS.PHASECHK.TRANS64.TRYWAIT P0, [UR5+0x90], R3 ;  /* 0x00009003ff0075a7 */ /* 0x000ea40008001105 */
[----:B--2---:R-:W-:Y:S05]  /*2080*/  @!P0 BRA `(.L_x_28) ;  /* 0x0000007400a88947 */ /* 0x004fea0003800000 */
.L_x_27:
[----:B------:R2:W-:Y:S01]  /*2090*/  @P4 SYNCS.ARRIVE.TRANS64 RZ, [UR5], R2 ;  /* 0x00000002ffff49a7 */ /* 0x0005e20008000005 */
[----:B------:R-:W-:Y:S02]  /*20a0*/  ULOP3.LUT UR7, UR51, 0x2, URZ, 0xfc, !UPT ;  /* 0x0000000233077892 */ /* 0x000fe4000f8efcff */
[----:B------:R-:W-:Y:S02]  /*20b0*/  UIADD3 UR15, UPT, UPT, UR15, 0x1, URZ ;  /* 0x000000010f0f7890 */ /* 0x000fe4000fffe0ff */
[----:B------:R-:W-:Y:S02]  /*20c0*/  UISETP.NE.AND UP0, UPT, UR7, 0x2, UPT ;  /* 0x000000020700788c */ /* 0x000fe4000bf05270 */
[----:B------:R-:W-:Y:S02]  /*20d0*/  UIADD3 UR28, UPT, UPT, UR28, 0x1, URZ ;  /* 0x000000011c1c7890 */ /* 0x000fe4000fffe0ff */
[----:B------:R-:W-:-:S05]  /*20e0*/  UISETP.NE.AND UP4, UPT, UR15, 0x1, UPT ;  /* 0x000000010f00788c */ /* 0x000fca000bf85270 */
[----:B------:R-:W-:Y:S05]  /*20f0*/  BRA.U UP0, `(.L_x_29) ;  /* 0x0000000100047547 */ /* 0x000fea000b800000 */
[----:B------:R-:W-:Y:S05]  /*2100*/  BPT.TRAP 0x1 ;  /* 0x000000040000795c */ /* 0x000fea0000300000 */
.L_x_29:
[----:B------:R-:W-:Y:S04]  /*2110*/  BSSY.RECONVERGENT B0, `(.L_x_30) ;  /* 0x0000003000007945 */ /* 0x000fe80003800200 */
[----:B------:R-:W-:Y:S05]  /*2120*/  @!P3 BRA `(.L_x_31) ;  /* 0x000000000004b947 */ /* 0x000fea0003800000 */
[----:B------:R-:W-:Y:S05]  /*2130*/  BPT.TRAP 0x1 ;  /* 0x000000040000795c */ /* 0x000fea0000300000 */
.L_x_31:
[----:B------:R-:W-:Y:S05]  /*2140*/  BSYNC.RECONVERGENT B0 ;  /* 0x0000000000007941 */ /* 0x000fea0003800200 */
.L_x_30:
[----:B------:R-:W-:Y:S01]  /*2150*/  UIADD3 UR7, UPT, UPT, UR4, 0x1, URZ ;  /* 0x0000000104077890 */ /* 0x000fe2000fffe0ff */
[----:B------:R-:W-:Y:S01]  /*2160*/  BSSY.RECONVERGENT B0, `(.L_x_32) ;  /* 0x000002e000007945 */ /* 0x000fe20003800200 */
[----:B------:R-:W-:Y:S02]  /*2170*/  ELECT P0, URZ, PT ;  /* 0x0000000000ff782f */ /* 0x000fe40003800000 */
[----:B------:R-:W-:-:S04]  /*2180*/  UISETP.NE.AND UP0, UPT, UR7, 0x12, UPT ;  /* 0x000000120700788c */ /* 0x000fc8000bf05270 */
[----:B------:R-:W-:Y:S02]  /*2190*/  USEL UR8, URZ, 0x1, UP0 ;  /* 0x00000001ff087887 */ /* 0x000fe40008000000 */
[----:B------:R-:W-:-:S04]  /*21a0*/  USEL UR14, UR7, URZ, UP0 ;  /* 0x000000ff070e7287 */ /* 0x000fc80008000000 */
[----:B------:R-:W-:Y:S01]  /*21b0*/  ULEA UR7, UR14, UR6, 0x3 ;  /* 0x000000060e077291 */ /* 0x000fe2000f8e18ff */
[----:B------:R-:W-:-:S04]  /*21c0*/  LOP3.LUT R12, R12, UR8, RZ, 0x3c, !PT ;  /* 0x000000080c0c7c12 */ /* 0x000fc8000f8e3cff */
[----:B-1----:R-:W-:-:S04]  /*21d0*/  SHF.L.U32 R0, R12, 0x1f, RZ ;  /* 0x0000001f0c007819 */ /* 0x002fc800000006ff */
[----:B------:R1:W3:Y:S01]  /*21e0*/  SYNCS.PHASECHK.TRANS64.TRYWAIT P1, [UR7+0x90], R0 ;  /* 0x00009000ff0075a7 */ /* 0x0002e20008021107 */
[----:B------:R-:W-:Y:S05]  /*21f0*/  @!P0 BRA `(.L_x_33) ;  /* 0x0000000000908947 */ /* 0x000fea0003800000 */
[----:B------:R-:W-:Y:S02]  /*2200*/  USHF.L.U32 UR7, UR4, 0x9, URZ ;  /* 0x0000000904077899 */ /* 0x000fe400080006ff */
[----:B------:R-:W-:Y:S02]  /*2210*/  ULEA UR40, UR4, UR49, 0xd ;  /* 0x0000003104287291 */ /* 0x000fe4000f8e68ff */
[----:B------:R-:W-:Y:S02]  /*2220*/  UIADD3 UR22, UP3, UPT, UR46, 0x80, URZ ;  /* 0x000000802e167890 */ /* 0x000fe4000ff7e0ff */
[----:B------:R-:W-:Y:S02]  /*2230*/  ULEA UR32, UR4, UR48, 0xb ;  /* 0x0000003004207291 */ /* 0x000fe4000f8e58ff */
[----:B------:R-:W-:Y:S02]  /*2240*/  UIADD3 UR20, UP2, UPT, UR46, 0x180, URZ ;  /* 0x000001802e147890 */ /* 0x000fe4000ff5e0ff */
[----:B------:R-:W-:-:S02]  /*2250*/  UIADD3 UR18, UP1, UPT, UR46, 0x280, URZ ;  /* 0x000002802e127890 */ /* 0x000fc4000ff3e0ff */
[----:B------:R-:W-:Y:S02]  /*2260*/  ULOP3.LUT UR24, UR52, UR7, URZ, 0xfc, !UPT ;  /* 0x0000000734187292 */ /* 0x000fe4000f8efcff */
[----:B------:R-:W-:Y:S02]  /*2270*/  UIADD3 UR16, UP0, UPT, UR46, 0x380, URZ ;  /* 0x000003802e107890 */ /* 0x000fe4000ff1e0ff */
[----:B------:R-:W-:Y:S02]  /*2280*/  ULOP3.LUT UR8, UR7, UR50, URZ, 0xfc, !UPT ;  /* 0x0000003207087292 */ /* 0x000fe4000f8efcff */
[----:B------:R-:W-:Y:S02]  /*2290*/  ULOP3.LUT UR41, UR5, 0xfefffff8, URZ, 0xc0, !UPT ;  /* 0xfefffff805297892 */ /* 0x000fe4000f8ec0ff */
[----:B------:R-:W-:Y:S02]  /*22a0*/  UIADD3.X UR23, UPT, UPT, URZ, UR47, URZ, UP3, !UPT ;  /* 0x0000002fff177290 */ /* 0x000fe40009ffe4ff */
[----:B------:R-:W-:-:S02]  /*22b0*/  UIADD3 UR40, UPT, UPT, UR6, 0x6400, UR40 ;  /* 0x0000640006287890 */ /* 0x000fc4000fffe028 */
[----:B------:R-:W-:Y:S02]  /*22c0*/  UPRMT UR7, URZ, 0x5410, UR37 ;  /* 0x00005410ff077896 */ /* 0x000fe40008000025 */
[----:B------:R-:W-:Y:S02]  /*22d0*/  UIADD3.X UR21, UPT, UPT, URZ, UR47, URZ, UP2, !UPT ;  /* 0x0000002fff157290 */ /* 0x000fe400097fe4ff */
[----:B------:R-:W-:Y:S02]  /*22e0*/  UIADD3 UR32, UPT, UPT, UR6, 0x2a400, UR32 ;  /* 0x0002a40006207890 */ /* 0x000fe4000fffe020 */
[----:B------:R-:W-:Y:S02]  /*22f0*/  UPRMT UR31, URZ, 0x5410, UR45 ;  /* 0x00005410ff1f7896 */ /* 0x000fe4000800002d */
[----:B------:R-:W-:Y:S02]  /*2300*/  UIADD3.X UR19, UPT, UPT, URZ, UR47, URZ, UP1, !UPT ;  /* 0x0000002fff137290 */ /* 0x000fe40008ffe4ff */
[----:B------:R-:W-:-:S02]  /*2310*/  UIADD3 UR24, UPT, UPT, UR6, 0x33400, UR24 ;  /* 0x0003340006187890 */ /* 0x000fc4000fffe018 */
[----:B------:R-:W-:Y:S02]  /*2320*/  UIADD3.X UR17, UPT, UPT, URZ, UR47, URZ, UP0, !UPT ;  /* 0x0000002fff117290 */ /* 0x000fe400087fe4ff */
[----:B------:R-:W-:Y:S02]  /*2330*/  UPRMT UR30, URZ, 0x5410, UR38 ;  /* 0x00005410ff1e7896 */ /* 0x000fe40008000026 */
[----:B------:R-:W-:Y:S01]  /*2340*/  UIADD3 UR8, UPT, UPT, UR6, 0x35800, UR8 ;  /* 0x0003580006087890 */ /* 0x000fe2000fffe008 */
[----:B------:R-:W-:Y:S01]  /*2350*/  UMOV UR54, 0x0 ;  /* 0x0000000000367882 */ /* 0x000fe20000000000 */
[----:B------:R-:W-:Y:S01]  /*2360*/  UMOV UR55, 0x10000000 ;  /* 0x1000000000377882 */ /* 0x000fe20000000000 */
[----:B------:R-:W-:Y:S01]  /*2370*/  UMOV UR34, UR42 ;  /* 0x0000002a00227c82 */ /* 0x000fe20008000000 */
[----:B------:R-:W-:Y:S01]  /*2380*/  UMOV UR36, UR44 ;  /* 0x0000002c00247c82 */ /* 0x000fe20008000000 */
[----:B------:R-:W-:Y:S01]  /*2390*/  UMOV UR33, UR41 ;  /* 0x0000002900217c82 */ /* 0x000fe20008000000 */
[----:B------:R-:W-:Y:S01]  /*23a0*/  UMOV UR29, UR44 ;  /* 0x0000002c001d7c82 */ /* 0x000fe20008000000 */
[----:B------:R-:W-:Y:S01]  /*23b0*/  UMOV UR25, UR41 ;  /* 0x0000002900197c82 */ /* 0x000fe20008000000 */
[----:B------:R4:W-:Y:S01]  /*23c0*/  UTMALDG.3D.MULTICAST.2CTA [UR40], [UR22], UR7, desc[UR54] ;  /* 0x00003628160073b4 */ /* 0x0009e20008211807 */
[----:B------:R-:W-:Y:S01]  /*23d0*/  UMOV UR12, UR28 ;  /* 0x0000001c000c7c82 */ /* 0x000fe20008000000 */
[----:B------:R-:W-:Y:S01]  /*23e0*/  UMOV UR13, UR44 ;  /* 0x0000002c000d7c82 */ /* 0x000fe20008000000 */
[----:B------:R-:W-:Y:S01]  /*23f0*/  UMOV UR9, UR41 ;  /* 0x0000002900097c82 */ /* 0x000fe20008000000 */
[----:B------:R4:W-:Y:S01]  /*2400*/  UTMALDG.3D.MULTICAST.2CTA [UR32], [UR20], UR31, desc[UR54] ;  /* 0x00003620140073b4 */ /* 0x0009e2000821181f */
[----:B------:R4:W-:Y:S01]  /*2410*/  UTMALDG.4D.MULTICAST.2CTA [UR24], [UR18], UR7, desc[UR54] ;  /* 0x00003618120073b4 */ /* 0x0009e20008219807 */
[----:B------:R4:W-:Y:S02]  /*2420*/  UTMALDG.4D.MULTICAST.2CTA [UR8], [UR16], UR30, desc[UR54] ;  /* 0x00003608100073b4 */ /* 0x0009e4000821981e */
[----:B----4-:R-:W-:Y:S01]  /*2430*/  NOP ;  /* 0x0000000000007918 */ /* 0x010fe20000000000 */
.L_x_33:
[----:B------:R-:W-:Y:S05]  /*2440*/  BSYNC.RECONVERGENT B0 ;  /* 0x0000000000007941 */ /* 0x000fea0003800200 */
.L_x_32:
[----:B------:R-:W-:Y:S01]  /*2450*/  UIADD3 UR42, UPT, UPT, UR42, 0x80, URZ ;  /* 0x000000802a2a7890 */ /* 0x000fe2000fffe0ff */
[----:B------:R-:W-:Y:S01]  /*2460*/  UMOV UR4, UR14 ;  /* 0x0000000e00047c82 */ /* 0x000fe20008000000 */
[----:B------:R-:W-:Y:S01]  /*2470*/  UMOV UR20, UR53 ;  /* 0x0000003500147c82 */ /* 0x000fe20008000000 */
[----:B------:R-:W-:Y:S09]  /*2480*/  BRA.U UP4, `(.L_x_34) ;  /* 0xfffffff904e87547 */ /* 0x000ff2000b83ffff */
.L_x_26:
[----:B------:R-:W-:Y:S01]  /*2490*/  ULEA UR4, UR14, UR6, 0x3 ;  /* 0x000000060e047291 */ /* 0x000fe2000f8e18ff */
[----:B-1----:R-:W-:Y:S01]  /*24a0*/  SHF.L.U32 R0, R12, 0x1f, RZ ;  /* 0x0000001f0c007819 */ /* 0x002fe200000006ff */
[----:B------:R-:W-:Y:S01]  /*24b0*/  @!P2 SYNCS.ARRIVE.TRANS64.A1T0 RZ, [UR6+0x158], RZ ;  /* 0x000158ffffffa9a7 */ /* 0x000fe20008100006 */
[----:B------:R-:W-:-:S06]  /*24c0*/  UISETP.GT.AND UP0, UPT, UR62, UR61, UPT ;  /* 0x0000003d3e00728c */ /* 0x000fcc000bf04270 */
[----:B--23--:R1:W2:Y:S03]  /*24d0*/  SYNCS.PHASECHK.TRANS64.TRYWAIT P1, [UR4+0x90], R0 ;  /* 0x00009000ff0075a7 */ /* 0x00c2a60008021104 */
[----:B------:R-:W-:Y:S05]  /*24e0*/  BRA.U !UP0, `(.L_x_35) ;  /* 0x0000000508207547 */ /* 0x000fea000b800000 */
[----:B------:R-:W-:Y:S01]  /*24f0*/  UIADD3 UR28, UPT, UPT, UR66, UR20, URZ ;  /* 0x00000014421c7290 */ /* 0x000fe2000fffe0ff */
[----:B------:R-:W-:-:S11]  /*2500*/  UMOV UR5, UR14 ;  /* 0x0000000e00057c82 */ /* 0x000fd60008000000 */
.L_x_43:
[----:B------:R-:W-:Y:S01]  /*2510*/  ULEA UR7, UR5, UR6, 0x3 ;  /* 0x0000000605077291 */ /* 0x000fe2000f8e18ff */
[----:B--2---:R-:W-:Y:S01]  /*2520*/  @P4 MOV R2, 0x5800 ;  /* 0x0000580000024802 */ /* 0x004fe20000000f00 */
[----:B--23--:R-:W-:Y:S10]  /*2530*/  @P1 BRA `(.L_x_36) ;  /* 0x00000000000c1947 */ /* 0x00cff40003800000 */
[----:B------:R-:W-:-:S04]  /*2540*/  SHF.L.U32 R3, R12, 0x1f, RZ ;  /* 0x0000001f0c037819 */ /* 0x000fc800000006ff */
[----:B------:R-:W2:Y:S02]  /*2550*/  SYNCS.PHASECHK.TRANS64.TRYWAIT P0, [UR7+0x90], R3 ;  /* 0x00009003ff0075a7 */ /* 0x000ea40008001107 */
[----:B--2---:R-:W-:Y:S05]  /*2560*/  @!P0 BRA `(.L_x_37) ;  /* 0x0000007000888947 */ /* 0x004fea0003800000 */
.L_x_36:
[----:B------:R2:W-:Y:S01]  /*2570*/  @P4 SYNCS.ARRIVE.TRANS64 RZ, [UR7], R2 ;  /* 0x00000002ffff49a7 */ /* 0x0005e20008000007 */
[----:B------:R-:W-:-:S04]  /*2580*/  ULOP3.LUT UR4, UR51, 0x2, URZ, 0xfc, !UPT ;  /* 0x0000000233047892 */ /* 0x000fc8000f8efcff */
[----:B------:R-:W-:-:S09]  /*2590*/  UISETP.NE.AND UP0, UPT, UR4, 0x2, UPT ;  /* 0x000000020400788c */ /* 0x000fd2000bf05270 */
[----:B------:R-:W-:Y:S05]  /*25a0*/  BRA.U UP0, `(.L_x_38) ;  /* 0x0000000100047547 */ /* 0x000fea000b800000 */
[----:B------:R-:W-:Y:S05]  /*25b0*/  BPT.TRAP 0x1 ;  /* 0x000000040000795c */ /* 0x000fea0000300000 */
.L_x_38:
[----:B------:R-:W-:Y:S04]  /*25c0*/  BSSY.RECONVERGENT B0, `(.L_x_39) ;  /* 0x0000003000007945 */ /* 0x000fe80003800200 */
[----:B------:R-:W-:Y:S05]  /*25d0*/  @!P3 BRA `(.L_x_40) ;  /* 0x000000000004b947 */ /* 0x000fea0003800000 */
[----:B------:R-:W-:Y:S05]  /*25e0*/  BPT.TRAP 0x1 ;  /* 0x000000040000795c */ /* 0x000fea0000300000 */
.L_x_40:
[----:B------:R-:W-:Y:S05]  /*25f0*/  BSYNC.RECONVERGENT B0 ;  /* 0x0000000000007941 */ /* 0x000fea0003800200 */
.L_x_39:
        /* <DEDUP_REMOVED lines=11> */
[----:B------:R-:W-:Y:S02]  /*26b0*/  ULEA UR40, UR5, UR49, 0xd ;  /* 0x0000003105287291 */ /* 0x000fe4000f8e68ff */
[----:B------:R-:W-:Y:S02]  /*26c0*/  UIADD3 UR12, UP3, UPT, UR46, 0x80, URZ ;  /* 0x000000802e0c7890 */ /* 0x000fe4000ff7e0ff */
[----:B------:R-:W-:Y:S02]  /*26d0*/  ULEA UR32, UR5, UR48, 0xb ;  /* 0x0000003005207291 */ /* 0x000fe4000f8e58ff */
[----:B------:R-:W-:Y:S02]  /*26e0*/  UIADD3 UR8, UP2, UPT, UR46, 0x180, URZ ;  /* 0x000001802e087890 */ /* 0x000fe4000ff5e0ff */
[----:B------:R-:W-:Y:S02]  /*26f0*/  USHF.L.U32 UR42, UR20, 0x7, URZ ;  /* 0x00000007142a7899 */ /* 0x000fe400080006ff */
[----:B------:R-:W-:-:S02]  /*2700*/  ULOP3.LUT UR41, UR7, 0xfefffff8, URZ, 0xc0, !UPT ;  /* 0xfefffff807297892 */ /* 0x000fc4000f8ec0ff */
[----:B------:R-:W-:Y:S02]  /*2710*/  UIADD3.X UR13, UPT, UPT, URZ, UR47, URZ, UP3, !UPT ;  /* 0x0000002fff0d7290 */ /* 0x000fe40009ffe4ff */
[----:B------:R-:W-:Y:S02]  /*2720*/  UIADD3 UR40, UPT, UPT, UR6, 0x6400, UR40 ;  /* 0x0000640006287890 */ /* 0x000fe4000fffe028 */
[----:B------:R-:W-:Y:S02]  /*2730*/  UPRMT UR15, URZ, 0x5410, UR37 ;  /* 0x00005410ff0f7896 */ /* 0x000fe40008000025 */
[----:B------:R-:W-:Y:S02]  /*2740*/  UIADD3.X UR9, UPT, UPT, URZ, UR47, URZ, UP2, !UPT ;  /* 0x0000002fff097290 */ /* 0x000fe400097fe4ff */
[----:B------:R-:W-:Y:S02]  /*2750*/  UIADD3 UR32, UPT, UPT, UR6, 0x2a400, UR32 ;  /* 0x0002a40006207890 */ /* 0x000fe4000fffe020 */
[----:B------:R-:W-:-:S02]  /*2760*/  UPRMT UR17, URZ, 0x5410, UR45 ;  /* 0x00005410ff117896 */ /* 0x000fc4000800002d */
[----:B------:R-:W-:Y:S01]  /*2770*/  USHF.L.U32 UR4, UR5, 0x9, URZ ;  /* 0x0000000905047899 */ /* 0x000fe200080006ff */
[----:B------:R-:W-:Y:S01]  /*2780*/  UMOV UR30, 0x0 ;  /* 0x00000000001e7882 */ /* 0x000fe20000000000 */
[----:B------:R-:W-:Y:S02]  /*2790*/  UMOV UR31, 0x10000000 ;  /* 0x10000000001f7882 */ /* 0x000fe40000000000 */
[----:B------:R-:W-:Y:S01]  /*27a0*/  ULOP3.LUT UR16, UR52, UR4, URZ, 0xfc, !UPT ;  /* 0x0000000434107292 */ /* 0x000fe2000f8efcff */
[----:B------:R4:W-:Y:S01]  /*27b0*/  UTMALDG.3D.MULTICAST.2CTA [UR40], [UR12], UR15, desc[UR30] ;  /* 0x00001e280c0073b4 */ /* 0x0009e2000821180f */
[----:B------:R-:W-:Y:S02]  /*27c0*/  UIADD3 UR24, UP1, UPT, UR46, 0x280, URZ ;  /* 0x000002802e187890 */ /* 0x000fe4000ff3e0ff */
[----:B------:R-:W-:Y:S02]  /*27d0*/  ULOP3.LUT UR4, UR4, UR50, URZ, 0xfc, !UPT ;  /* 0x0000003204047292 */ /* 0x000fe4000f8efcff */
[----:B------:R-:W-:Y:S01]  /*27e0*/  UIADD3 UR22, UP0, UPT, UR46, 0x380, URZ ;  /* 0x000003802e167890 */ /* 0x000fe2000ff1e0ff */
[----:B------:R-:W-:Y:S01]  /*27f0*/  UMOV UR36, UR44 ;  /* 0x0000002c00247c82 */ /* 0x000fe20008000000 */
[----:B------:R-:W-:Y:S01]  /*2800*/  UMOV UR33, UR41 ;  /* 0x0000002900217c82 */ /* 0x000fe20008000000 */
[----:B------:R-:W-:Y:S01]  /*2810*/  UMOV UR34, UR42 ;  /* 0x0000002a00227c82 */ /* 0x000fe20008000000 */
[----:B------:R-:W-:Y:S01]  /*2820*/  UIADD3.X UR25, UPT, UPT, URZ, UR47, URZ, UP1, !UPT ;  /* 0x0000002fff197290 */ /* 0x000fe20008ffe4ff */
[----:B------:R2:W-:Y:S01]  /*2830*/  UTMALDG.3D.MULTICAST.2CTA [UR32], [UR8], UR17, desc[UR30] ;  /* 0x00001e20080073b4 */ /* 0x0005e20008211811 */
[----:B------:R-:W-:-:S02]  /*2840*/  UIADD3 UR16, UPT, UPT, UR6, 0x33400, UR16 ;  /* 0x0003340006107890 */ /* 0x000fc4000fffe010 */
[----:B------:R-:W-:Y:S01]  /*2850*/  UIADD3.X UR23, UPT, UPT, URZ, UR47, URZ, UP0, !UPT ;  /* 0x0000002fff177290 */ /* 0x000fe200087fe4ff */
[----:B------:R-:W-:Y:S01]  /*2860*/  UMOV UR18, UR26 ;  /* 0x0000001a00127c82 */ /* 0x000fe20008000000 */
[----:B------:R-:W-:Y:S01]  /*2870*/  UMOV UR19, UR27 ;  /* 0x0000001b00137c82 */ /* 0x000fe20008000000 */
[----:B------:R-:W-:Y:S01]  /*2880*/  UMOV UR21, UR44 ;  /* 0x0000002c00157c82 */ /* 0x000fe20008000000 */
[----:B----4-:R-:W-:Y:S01]  /*2890*/  UMOV UR12, UR20 ;  /* 0x00000014000c7c82 */ /* 0x010fe20008000000 */
[----:B------:R-:W-:Y:S01]  /*28a0*/  UMOV UR13, UR44 ;  /* 0x0000002c000d7c82 */ /* 0x000fe20008000000 */
[----:B--2---:R-:W-:Y:S02]  /*28b0*/  UIADD3 UR8, UPT, UPT, UR6, 0x35800, UR4 ;  /* 0x0003580006087890 */ /* 0x004fe4000fffe004 */
[----:B------:R-:W-:Y:S01]  /*28c0*/  UPRMT UR4, URZ, 0x5410, UR38 ;  /* 0x00005410ff047896 */ /* 0x000fe20008000026 */
[----:B------:R-:W-:Y:S01]  /*28d0*/  UMOV UR17, UR41 ;  /* 0x0000002900117c82 */ /* 0x000fe20008000000 */
[----:B------:R-:W-:Y:S01]  /*28e0*/  UMOV UR9, UR41 ;  /* 0x0000002900097c82 */ /* 0x000fe20008000000 */
[----:B------:R4:W-:Y:S06]  /*28f0*/  UTMALDG.4D.MULTICAST.2CTA [UR16], [UR24], UR15, desc[UR30] ;  /* 0x00001e10180073b4 */ /* 0x0009ec000821980f */
[----:B------:R4:W-:Y:S02]  /*2900*/  UTMALDG.4D.MULTICAST.2CTA [UR8], [UR22], UR4, desc[UR30] ;  /* 0x00001e08160073b4 */ /* 0x0009e40008219804 */
[----:B----4-:R-:W-:Y:S01]  /*2910*/  NOP ;  /* 0x0000000000007918 */ /* 0x010fe20000000000 */
.L_x_42:
[----:B------:R-:W-:Y:S05]  /*2920*/  BSYNC.RECONVERGENT B0 ;  /* 0x0000000000007941 */ /* 0x000fea0003800200 */
.L_x_41:
[----:B------:R-:W-:Y:S01]  /*2930*/  UIADD3 UR20, UPT, UPT, UR20, 0x1, URZ ;  /* 0x0000000114147890 */ /* 0x000fe2000fffe0ff */
[----:B------:R-:W-:-:S03]  /*2940*/  UMOV UR5, UR14 ;  /* 0x0000000e00057c82 */ /* 0x000fc60008000000 */
[----:B------:R-:W-:-:S09]  /*2950*/  UISETP.NE.AND UP0, UPT, UR20, UR28, UPT ;  /* 0x0000001c1400728c */ /* 0x000fd2000bf05270 */
[----:B------:R-:W-:Y:S05]  /*2960*/  BRA.U UP0, `(.L_x_43) ;  /* 0xfffffff900e87547 */ /* 0x000fea000b83ffff */
.L_x_35:
[C---:B------:R-:W-:Y:S01]  /*2970*/  LEA R3, R11.reuse, UR6, 0x3 ;  /* 0x000000060b037c11 */ /* 0x040fe2000f8e18ff */
[----:B------:R-:W-:Y:S01]  /*2980*/  NOP ;  /* 0x0000000000007918 */ /* 0x000fe20000000000 */
[----:B-1----:R-:W-:Y:S02]  /*2990*/  SHF.L.U32 R0, R10, 0x1f, RZ ;  /* 0x0000001f0a007819 */ /* 0x002fe400000006ff */
[----:B------:R-:W-:Y:S02]  /*29a0*/  LEA R5, R11, UR6, 0x4 ;  /* 0x000000060b057c11 */ /* 0x000fe4000f8e20ff */
[----:B------:R-:W1:Y:S02]  /*29b0*/  SYNCS.PHASECHK.TRANS64.TRYWAIT P0, [R3+URZ+0x160], R0 ;  /* 0x00016000030075a7 */ /* 0x000e6400080011ff */
[----:B-1----:R-:W-:Y:S05]  /*29c0*/  @!P0 BRA `(.L_x_44) ;  /* 0x0000006c00888947 */ /* 0x002fea0003800000 */
.L_x_155:
[----:B------:R-:W4:Y:S01]  /*29d0*/  LDS.128 R4, [R5+0x1d0] ;  /* 0x0001d00005047984 */ /* 0x000f220000000c00 */
[----:B------:R-:W-:Y:S01]  /*29e0*/  UISETP.GE.AND UP0, UPT, UR39, 0x1, UPT ;  /* 0x000000012700788c */ /* 0x000fe2000bf06270 */
[----:B------:R-:W-:Y:S01]  /*29f0*/  @!PT LDS RZ, [RZ] ;  /* 0x00000000fffff984 */ /* 0x000fe20000000800 */
[----:B------:R-:W-:Y:S01]  /*2a00*/  @!PT LDS RZ, [RZ] ;  /* 0x00000000fffff984 */ /* 0x000fe20000000800 */
[----:B------:R-:W-:Y:S01]  /*2a10*/  @!PT LDS RZ, [RZ] ;  /* 0x00000000fffff984 */ /* 0x000fe20000000800 */
[----:B------:R-:W-:Y:S01]  /*2a20*/  @!PT LDS RZ, [RZ] ;  /* 0x00000000fffff984 */ /* 0x000fe20000000800 */
[----:B------:R1:W-:Y:S06]  /*2a30*/  MEMBAR.ALL.CTA ;  /* 0x0000000000007992 */ /* 0x0003ec0000008000 */
[----:B-1----:R-:W1:Y:S01]  /*2a40*/  FENCE.VIEW.ASYNC.S ;  /* 0x00000000000073c6 */ /* 0x002e620000000000 */
[----:B----4-:R-:W-:-:S13]  /*2a50*/  LOP3.LUT P0, RZ, R6, 0x1, RZ, 0xc0, !PT ;  /* 0x0000000106ff7812 */ /* 0x010fda000780c0ff */
[----:B-1----:R-:W-:Y:S01]  /*2a60*/  VOTEU.ANY UP1, P0 ;  /* 0x0000000000ff7886 */ /* 0x002fe20000020100 */
[----:B------:R-:W-:-:S13]  /*2a70*/  PLOP3.LUT P0, PT, PT, PT, UP1, 0x80, 0x8 ;  /* 0x000000000008781c */ /* 0x000fda0003f0f018 */
[----:B------:R-:W-:Y:S02]  /*2a80*/  @P0 LOP3.LUT R0, R5, 0xffff, RZ, 0xc0, !PT ;  /* 0x0000ffff05000812 */ /* 0x000fe400078ec0ff */
[----:B--2---:R-:W-:Y:S02]  /*2a90*/  @P0 MOV R2, R4 ;  /* 0x0000000400020202 */ /* 0x004fe40000000f00 */
[----:B------:R-:W-:Y:S01]  /*2aa0*/  @P0 R2UR UR5, R0 ;  /* 0x00000000000502ca */ /* 0x000fe200000e0000 */
[----:B------:R-:W-:Y:S01]  /*2ab0*/  VIADD R0, R3, 0x170 ;  /* 0x0000017003007836 */ /* 0x000fe20000000000 */
[----:B------:R-:W-:Y:S02]  /*2ac0*/  @P0 SHF.R.U32.HI R4, RZ, 0x10, R5 ;  /* 0x00000010ff040819 */ /* 0x000fe40000011605 */
[----:B------:R-:W-:Y:S02]  /*2ad0*/  @P0 R2UR UR7, R2 ;  /* 0x00000000020702ca */ /* 0x000fe400000e0000 */
[----:B------:R-:W-:-:S02]  /*2ae0*/  PRMT R0, RZ, 0x654, R0 ;  /* 0x00000654ff007816 */ /* 0x000fc40000000000 */
[----:B------:R-:W-:Y:S02]  /*2af0*/  @P0 R2UR UR4, R4 ;  /* 0x00000000040402ca */ /* 0x000fe400000e0000 */
[----:B------:R1:W-:Y:S03]  /*2b00*/  SYNCS.ARRIVE.TRANS64.RED.A1T0 RZ, [R0+URZ], RZ ;  /* 0x000000ff00ff79a7 */ /* 0x0003e600081004ff */
[----:B------:R-:W-:-:S04]  /*2b10*/  @UP1 UMOV UR56, UR5 ;  /* 0x0000000500381c82 */ /* 0x000fc80008000000 */
[----:B------:R-:W-:-:S04]  /*2b20*/  @UP1 UMOV UR57, UR7 ;  /* 0x0000000700391c82 */ /* 0x000fc80008000000 */
[----:B------:R-:W-:Y:S01]  /*2b30*/  @UP1 UMOV UR44, UR4 ;  /* 0x00000004002c1c82 */ /* 0x000fe20008000000 */
[----:B------:R-:W-:Y:S05]  /*2b40*/  BRA.U !UP0, `(.L_x_45) ;  /* 0x0000000108d47547 */ /* 0x000fea000b800000 */
[----:B------:R-:W2:Y:S01]  /*2b50*/  LDCU.128 UR16, c[0x0][0xf10] ;  /* 0x0001e200ff1077ac */ /* 0x000ea20008000c00 */
[----:B------:R-:W4:Y:S01]  /*2b60*/  LDCU UR11, c[0x0][0xf20] ;  /* 0x0001e400ff0b77ac */ /* 0x000f220008000800 */
[----:B------:R-:W3:Y:S01]  /*2b70*/  LDCU UR24, c[0x0][0xf0c] ;  /* 0x0001e180ff1877ac */ /* 0x000ee20008000800 */
[----:B------:R-:W1:Y:S01]  /*2b80*/  LDCU.64 UR8, c[0x0][0xf28] ;  /* 0x0001e500ff0877ac */ /* 0x000e620008000a00 */
[----:B------:R-:W-:Y:S02]  /*2b90*/  UISETP.NE.AND UP3, UPT, UR39, 0x1, UPT ;  /* 0x000000012700788c */ /* 0x000fe4000bf65270 */
[----:B--2---:R-:W-:Y:S02]  /*2ba0*/  UIMAD.WIDE.U32 UR12, UR59, UR19, URZ ;  /* 0x000000133b0c72a5 */ /* 0x004fe4000f8e00ff */
[----:B------:R-:W-:Y:S02]  /*2bb0*/  UIMAD.WIDE.U32 UR4, UR60, UR16, URZ ;  /* 0x000000103c0472a5 */ /* 0x000fe4000f8e00ff */
[----:B------:R-:W-:-:S02]  /*2bc0*/  UISETP.NE.AND UP0, UPT, UR18, 0x1, UPT ;  /* 0x000000011200788c */ /* 0x000fc4000bf05270 */
[----:B------:R-:W-:Y:S01]  /*2bd0*/  UIMAD.WIDE.U32 UR22, UR56, UR19, URZ ;  /* 0x00000013381672a5 */ /* 0x000fe2000f8e00ff */
[----:B------:R-:W-:Y:S02]  /*2be0*/  UMOV UR12, UR13 ;  /* 0x0000000d000c7c82 */ /* 0x000fe40008000000 */
[----:B------:R-:W-:Y:S01]  /*2bf0*/  UMOV UR4, UR5 ;  /* 0x0000000500047c82 */ /* 0x000fe20008000000 */
[----:B----4-:R-:W-:Y:S02]  /*2c00*/  USHF.R.U32.HI UR12, URZ, UR11, UR12 ;  /* 0x0000000bff0c7299 */ /* 0x010fe4000801160c */
[----:B---3--:R-:W-:Y:S02]  /*2c10*/  UISETP.NE.AND UP2, UPT, UR24, 0x1, UPT ;  /* 0x000000011800788c */ /* 0x008fe4000bf45270 */
[----:B------:R-:W-:Y:S02]  /*2c20*/  USHF.R.U32.HI UR4, URZ, UR17, UR4 ;  /* 0x00000011ff047299 */ /* 0x000fe40008011604 */
[----:B------:R-:W-:-:S02]  /*2c30*/  USEL UR5, UR59, UR12, !UP0 ;  /* 0x0000000c3b057287 */ /* 0x000fc4000c000000 */
[----:B------:R-:W-:Y:S02]  /*2c40*/  USEL UR7, UR60, UR4, !UP2 ;  /* 0x000000043c077287 */ /* 0x000fe4000d000000 */
[----:B-1----:R-:W-:Y:S01]  /*2c50*/  UIMAD.WIDE.U32 UR12, UR5, UR8, URZ ;  /* 0x00000008050c72a5 */ /* 0x002fe2000f8e00ff */
[----:B------:R-:W-:Y:S01]  /*2c60*/  UMOV UR4, UR23 ;  /* 0x0000001700047c82 */ /* 0x000fe20008000000 */
[----:B------:R-:W-:Y:S02]  /*2c70*/  UIMAD.WIDE.U32 UR20, UR57, UR16, URZ ;  /* 0x00000010391472a5 */ /* 0x000fe4000f8e00ff */
[----:B------:R-:W-:-:S03]  /*2c80*/  UIMAD.WIDE.U32 UR22, UR7, UR8, URZ ;  /* 0x00000008071672a5 */ /* 0x000fc6000f8e00ff */
[----:B------:R-:W-:Y:S01]  /*2c90*/  UMOV UR12, UR13 ;  /* 0x0000000d000c7c82 */ /* 0x000fe20008000000 */
[----:B------:R-:W-:Y:S02]  /*2ca0*/  USHF.R.U32.HI UR4, URZ, UR11, UR4 ;  /* 0x0000000bff047299 */ /* 0x000fe40008011604 */
[----:B------:R-:W-:Y:S01]  /*2cb0*/  @UP3 USHF.R.U32.HI UR5, URZ, UR9, UR12 ;  /* 0x00000009ff053299 */ /* 0x000fe2000801160c */
[----:B------:R-:W-:Y:S01]  /*2cc0*/  UMOV UR20, UR21 ;  /* 0x0000001500147c82 */ /* 0x000fe20008000000 */
[----:B------:R-:W-:Y:S01]  /*2cd0*/  UMOV UR22, UR23 ;  /* 0x0000001700167c82 */ /* 0x000fe20008000000 */
[----:B------:R-:W-:Y:S02]  /*2ce0*/  USHF.R.U32.HI UR17, URZ, UR17, UR20 ;  /* 0x00000011ff117299 */ /* 0x000fe40008011614 */
[----:B------:R-:W-:Y:S02]  /*2cf0*/  USEL UR4, UR56, UR4, !UP0 ;  /* 0x0000000438047287 */ /* 0x000fe4000c000000 */
[----:B------:R-:W-:-:S02]  /*2d00*/  @UP3 USHF.R.U32.HI UR7, URZ, UR9, UR22 ;  /* 0x00000009ff073299 */ /* 0x000fc40008011616 */
[----:B------:R-:W-:Y:S02]  /*2d10*/  UIMAD UR11, UR39, UR5, URZ ;  /* 0x00000005270b72a4 */ /* 0x000fe4000f8e02ff */
[----:B------:R-:W-:Y:S02]  /*2d20*/  USEL UR5, UR57, UR17, !UP2 ;  /* 0x0000001139057287 */ /* 0x000fe4000d000000 */
[----:B------:R-:W-:Y:S02]  /*2d30*/  UIMAD UR12, UR39, UR7, URZ ;  /* 0x00000007270c72a4 */ /* 0x000fe4000f8e02ff */
[----:B------:R-:W-:Y:S02]  /*2d40*/  UISETP.GE.AND UP0, UPT, UR4, UR11, UPT ;  /* 0x0000000b0400728c */ /* 0x000fe4000bf06270 */
[----:B------:R-:W-:Y:S02]  /*2d50*/  UIMAD.WIDE.U32 UR16, UR4, UR8, URZ ;  /* 0x00000008041072a5 */ /* 0x000fe4000f8e00ff */
[----:B------:R-:W-:-:S02]  /*2d60*/  UISETP.GE.OR UP0, UPT, UR5, UR12, UP0 ;  /* 0x0000000c0500728c */ /* 0x000fc40008706670 */
        /* <DEDUP_REMOVED lines=19> */
.L_x_45:
[----:B------:R-:W2:Y:S02]  /*2ea0*/  LDCU UR4, c[0x0][0xf30] ;  /* 0x0001e600ff0477ac */ /* 0x000ea40008000800 */
[----:B--2---:R-:W-:-:S09]  /*2eb0*/  UISETP.NE.AND UP0, UPT, UR4, 0x1, UPT ;  /* 0x000000010400788c */ /* 0x004fd2000bf05270 */
[----:B------:R-:W-:Y:S05]  /*2ec0*/  BRA.U UP0, `(.L_x_46) ;  /* 0x0000000100447547 */ /* 0x000fea000b800000 */
[----:B------:R-:W2:Y:S01]  /*2ed0*/  LDCU.128 UR16, c[0x0][0xf10] ;  /* 0x0001e200ff1077ac */ /* 0x000ea20008000c00 */
[----:B------:R-:W4:Y:S01]  /*2ee0*/  LDCU UR11, c[0x0][0xf0c] ;  /* 0x0001e180ff0b77ac */ /* 0x000f220008000800 */
[----:B------:R-:W1:Y:S01]  /*2ef0*/  LDCU UR7, c[0x0][0xf20] ;  /* 0x0001e400ff0777ac */ /* 0x000e620008000800 */
[----:B--2---:R-:W-:Y:S02]  /*2f00*/  UIMAD.WIDE.U32 UR8, UR57, UR16, URZ ;  /* 0x00000010390872a5 */ /* 0x004fe4000f8e00ff */
[----:B------:R-:W-:Y:S02]  /*2f10*/  UIMAD.WIDE.U32 UR4, UR56, UR19, URZ ;  /* 0x00000013380472a5 */ /* 0x000fe4000f8e00ff */
[----:B----4-:R-:W-:Y:S02]  /*2f20*/  UISETP.NE.AND UP2, UPT, UR11, 0x1, UPT ;  /* 0x000000010b00788c */ /* 0x010fe4000bf45270 */
[----:B------:R-:W-:Y:S01]  /*2f30*/  UISETP.NE.AND UP0, UPT, UR18, 0x1, UPT ;  /* 0x000000011200788c */ /* 0x000fe2000bf05270 */
[----:B------:R-:W-:-:S02]  /*2f40*/  UMOV UR8, UR9 ;  /* 0x0000000900087c82 */ /* 0x000fc40008000000 */
[----:B------:R-:W-:Y:S01]  /*2f50*/  UMOV UR4, UR5 ;  /* 0x0000000500047c82 */ /* 0x000fe20008000000 */
[----:B------:R-:W-:Y:S02]  /*2f60*/  USHF.R.U32.HI UR17, URZ, UR17, UR8 ;  /* 0x00000011ff117299 */ /* 0x000fe40008011608 */
[----:B-1----:R-:W-:Y:S02]  /*2f70*/  USHF.R.U32.HI UR4, URZ, UR7, UR4 ;  /* 0x00000007ff047299 */ /* 0x002fe40008011604 */
[----:B------:R-:W-:Y:S02]  /*2f80*/  USEL UR5, UR57, UR17, !UP2 ;  /* 0x0000001139057287 */ /* 0x000fe4000d000000 */
[----:B------:R-:W-:-:S04]  /*2f90*/  USEL UR4, UR56, UR4, !UP0 ;  /* 0x0000000438047287 */ /* 0x000fc8000c000000 */
[----:B------:R-:W-:Y:S02]  /*2fa0*/  UIADD3 UR7, UPT, UPT, UR5, -UR4, URZ ;  /* 0x8000000405077290 */ /* 0x000fe4000fffe0ff */
[----:B------:R-:W-:Y:S02]  /*2fb0*/  UIADD3 UR4, UPT, UPT, -UR5, UR4, URZ ;  /* 0x0000000405047290 */ /* 0x000fe4000fffe1ff */
[----:B------:R-:W-:Y:S02]  /*2fc0*/  UIMAD UR56, UR7, UR18, UR56 ;  /* 0x00000012073872a4 */ /* 0x000fe4000f8e0238 */
[----:B------:R-:W-:-:S12]  /*2fd0*/  UIMAD UR57, UR4, UR11, UR57 ;  /* 0x0000000b043972a4 */ /* 0x000fd8000f8e0239 */
.L_x_46:
[----:B------:R-:W-:Y:S01]  /*2fe0*/  VIADD R11, R11, 0x1 ;  /* 0x000000010b0b7836 */ /* 0x000fe20000000000 */
[----:B------:R-:W-:Y:S02]  /*2ff0*/  R2UR UR5, R91 ;  /* 0x000000005b0572ca */ /* 0x000fe400000e0000 */
[----:B------:R-:W-:Y:S02]  /*3000*/  R2UR UR4, R90 ;  /* 0x000000005a0472ca */ /* 0x000fe400000e0000 */
[C---:B------:R-:W-:Y:S02]  /*3010*/  ISETP.NE.AND P0, PT, R11.reuse, 0x2, PT ;  /* 0x000000020b00780c */ /* 0x040fe40003f05270 */
[----:B------:R-:W-:Y:S02]  /*3020*/  PLOP3.LUT P2, PT, PT, PT, PT, 0x80, 0x8 ;  /* 0x000000000008781c */ /* 0x000fe40003f4f070 */
[----:B------:R-:W-:Y:S02]  /*3030*/  SEL R3, RZ, 0x1, P0 ;  /* 0x00000001ff037807 */ /* 0x000fe40000000000 */
[----:B------:R-:W-:-:S02]  /*3040*/  SEL R11, R11, RZ, P0 ;  /* 0x000000ff0b0b7207 */ /* 0x000fc40000000000 */
[----:B------:R-:W-:Y:S01]  /*3050*/  LOP3.LUT R10, R10, R3, RZ, 0x3c, !PT ;  /* 0x000000030a0a7212 */ /* 0x000fe200078e3cff */
[----:B------:R-:W-:Y:S02]  /*3060*/  UIADD3 UR27, UPT, UPT, UR57, UR5, URZ ;  /* 0x00000005391b7290 */ /* 0x000fe4000fffe0ff */
[----:B------:R-:W-:Y:S01]  /*3070*/  UIADD3 UR25, UPT, UPT, UR56, UR4, URZ ;  /* 0x0000000438197290 */ /* 0x000fe2000fffe0ff */
[----:B------:R-:W-:Y:S11]  /*3080*/  BRA.U UP1, `(.L_x_47) ;  /* 0xffffffed01507547 */ /* 0x000ff6000b83ffff */
[----:B------:R-:W-:Y:S01]  /*3090*/  UIADD3 UR7, UPT, UPT, UR6, 0x90, URZ ;  /* 0x0000009006077890 */ /* 0x000fe2000fffe0ff */
[----:B------:R-:W-:-:S03]  /*30a0*/  SHF.L.U32 R3, R12, 0x1f, RZ ;  /* 0x0000001f0c037819 */ /* 0x000fc600000006ff */
[----:B------:R-:W-:-:S09]  /*30b0*/  ULEA UR4, UR14, UR7, 0x3 ;  /* 0x000000070e047291 */ /* 0x000fd2000f8e18ff */
[----:B------:R-:W2:Y:S02]  /*30c0*/  SYNCS.PHASECHK.TRANS64.TRYWAIT P0, [UR4], R3 ;  /* 0x00000003ff0075a7 */ /* 0x000ea40008001104 */
[----:B--2---:R-:W-:Y:S05]  /*30d0*/  @!P0 BRA `(.L_x_48) ;  /* 0x0000006400d88947 */ /* 0x004fea0003800000 */
.L_x_157:
[----:B------:R-:W-:-:S04]  /*30e0*/  UIADD3 UR4, UPT, UPT, UR14, 0x1, URZ ;  /* 0x000000010e047890 */ /* 0x000fc8000fffe0ff */
[----:B------:R-:W-:-:S04]  /*30f0*/  UISETP.NE.AND UP0, UPT, UR4, 0x12, UPT ;  /* 0x000000120400788c */ /* 0x000fc8000bf05270 */
[----:B------:R-:W-:Y:S02]  /*3100*/  USEL UR6, URZ, 0x1, UP0 ;  /* 0x00000001ff067887 */ /* 0x000fe40008000000 */
[----:B------:R-:W-:-:S04]  /*3110*/  USEL UR4, UR4, URZ, UP0 ;  /* 0x000000ff04047287 */ /* 0x000fc80008000000 */
[----:B------:R-:W-:Y:S01]  /*3120*/  ULEA UR5, UR4, UR7, 0x3 ;  /* 0x0000000704057291 */ /* 0x000fe2000f8e18ff */
[----:B------:R-:W-:-:S04]  /*3130*/  LOP3.LUT R2, R12, UR6, RZ, 0x3c, !PT ;  /* 0x000000060c027c12 */ /* 0x000fc8000f8e3cff */
[----:B-1----:R-:W-:-:S04]  /*3140*/  SHF.L.U32 R3, R2, 0x1f, RZ ;  /* 0x0000001f02037819 */ /* 0x002fc800000006ff */
[----:B------:R-:W1:Y:S02]  /*3150*/  SYNCS.PHASECHK.TRANS64.TRYWAIT P0, [UR5], R3 ;  /* 0x00000003ff0075a7 */ /* 0x000e640008001105 */
[----:B-1----:R-:W-:Y:S05]  /*3160*/  @!P0 BRA `(.L_x_49) ;  /* 0x0000006400cc8947 */ /* 0x002fea0003800000 */
.L_x_159:
        /* <DEDUP_REMOVED lines=9> */
.L_x_161:
        /* <DEDUP_REMOVED lines=9> */
.L_x_163:
        /* <DEDUP_REMOVED lines=9> */
.L_x_165:
        /* <DEDUP_REMOVED lines=9> */
.L_x_167:
        /* <DEDUP_REMOVED lines=9> */
.L_x_169:
        /* <DEDUP_REMOVED lines=9> */
.L_x_171:
        /* <DEDUP_REMOVED lines=9> */
.L_x_173:
        /* <DEDUP_REMOVED lines=9> */
.L_x_175:
        /* <DEDUP_REMOVED lines=9> */
.L_x_177:
        /* <DEDUP_REMOVED lines=9> */
.L_x_179:
        /* <DEDUP_REMOVED lines=9> */
.L_x_181:
        /* <DEDUP_REMOVED lines=9> */
.L_x_183:
        /* <DEDUP_REMOVED lines=9> */
.L_x_185:
        /* <DEDUP_REMOVED lines=9> */
.L_x_187:
        /* <DEDUP_REMOVED lines=9> */
.L_x_189:
[----:B------:R-:W-:-:S04]  /*39e0*/  UIADD3 UR4, UPT, UPT, UR4, 0x1, URZ ;  /* 0x0000000104047890 */ /* 0x000fc8000fffe0ff */
[----:B------:R-:W-:-:S04]  /*39f0*/  UISETP.NE.AND UP0, UPT, UR4, 0x12, UPT ;  /* 0x000000120400788c */ /* 0x000fc8000bf05270 */
[----:B------:R-:W-:Y:S02]  /*3a00*/  USEL UR5, URZ, 0x1, UP0 ;  /* 0x00000001ff057887 */ /* 0x000fe40008000000 */
[----:B------:R-:W-:-:S04]  /*3a10*/  USEL UR4, UR4, URZ, UP0 ;  /* 0x000000ff04047287 */ /* 0x000fc80008000000 */
[----:B------:R-:W-:Y:S01]  /*3a20*/  ULEA UR4, UR4, UR7, 0x3 ;  /* 0x0000000704047291 */ /* 0x000fe2000f8e18ff */
[----:B-1----:R-:W-:-:S04]  /*3a30*/  LOP3.LUT R3, R2, UR5, RZ, 0x3c, !PT ;  /* 0x0000000502037c12 */ /* 0x002fc8000f8e3cff */
[----:B------:R-:W-:Y:S01]  /*3a40*/  SHF.L.U32 R3, R3, 0x1f, RZ ;  /* 0x0000001f03037819 */ /* 0x000fe200000006ff */
[----:B------:R-:W-:-:S07]  /*3a50*/  IMAD.U32 R0, RZ, RZ, UR4 ;  /* 0x00000004ff007e24 */ /* 0x000fce000f8e00ff */
.L_x_65:
[----:B-1----:R1:W2:Y:S02]  /*3a60*/  SYNCS.PHASECHK.TRANS64.TRYWAIT P0, [R0+URZ], R3 ;  /* 0x00000003000075a7 */ /* 0x0022a400080011ff */
[----:B--2---:R-:W-:Y:S05]  /*3a70*/  @!P0 NANOSLEEP.SYNCS 0x989680 ;  /* 0x009896800000895d */ /* 0x004fea0003900000 */
[----:B------:R-:W2:Y:S02]  /*3a80*/  @!P0 SYNCS.PHASECHK.TRANS64 P0, [R0+URZ], R3 ;  /* 0x00000003000085a7 */ /* 0x000ea400080010ff */
[----:B--2---:R-:W-:Y:S05]  /*3a90*/  @P0 EXIT ;  /* 0x000000000000094d */ /* 0x004fea0003800000 */
[----:B------:R-:W-:Y:S05]  /*3aa0*/  BRA `(.L_x_65) ;  /* 0xfffffffc00ec7947 */ /* 0x000fea000383ffff */
.L_x_23:
[----:B------:R-:W-:-:S04]  /*3ab0*/  UISETP.NE.AND UP0, UPT, UR58, URZ, UPT ;  /* 0x000000ff3a00728c */ /* 0x000fc8000bf05270 */
[----:B------:R-:W-:-:S09]  /*3ac0*/  UISETP.NE.OR UP0, UPT, UR24, 0x1, UP0 ;  /* 0x000000011800788c */ /* 0x000fd20008705670 */
[----:B------:R-:W-:Y:S05]  /*3ad0*/  BRA.U UP0, `(.L_x_66) ;  /* 0x0000000500487547 */ /* 0x000fea000b800000 */
[----:B------:R-:W-:Y:S01]  /*3ae0*/  ISETP.GE.U32.AND P2, PT, R0, 0x8, PT ;  /* 0x000000080000780c */ /* 0x000fe20003f46070 */
[----:B------:R-:W-:Y:S01]  /*3af0*/  IMAD.MOV.U32 R12, RZ, RZ, 0x1 ;  /* 0x00000001ff0c7424 */ /* 0x000fe200078e00ff */
[----:B------:R-:W-:Y:S02]  /*3b00*/  CS2R R10, SRZ ;  /* 0x00000000000a7805 */ /* 0x000fe4000001ff00 */
[----:B------:R-:W-:Y:S01]  /*3b10*/  CS2R R8, SRZ ;  /* 0x0000000000087805 */ /* 0x000fe2000001ff00 */
[----:B------:R-:W-:Y:S01]  /*3b20*/  UMOV UR6, 0x400 ;  /* 0x0000040000067882 */ /* 0x000fe20000000000 */
[----:B------:R-:W-:Y:S01]  /*3b30*/  UMOV UR5, URZ ;  /* 0x000000ff00057c82 */ /* 0x000fe20008000000 */
[----:B------:R-:W-:-:S12]  /*3b40*/  ULEA UR6, UR58, UR6, 0x18 ;  /* 0x000000063a067291 */ /* 0x000fd8000f8ec0ff */
.L_x_70:
[----:B------:R-:W-:Y:S02]  /*3b50*/  LEA R2, R8, UR6, 0x3 ;  /* 0x0000000608027c11 */ /* 0x000fe4000f8e18ff */
[----:B------:R-:W-:-:S03]  /*3b60*/  SHF.L.U32 R5, R9, 0x1f, RZ ;  /* 0x0000001f09057819 */ /* 0x000fc600000006ff */
[----:B------:R-:W-:Y:S01]  /*3b70*/  VIADD R4, R2, 0x1b0 ;  /* 0x000001b002047836 */ /* 0x000fe20000000000 */
[----:B------:R-:W1:Y:S02]  /*3b80*/  SYNCS.PHASECHK.TRANS64.TRYWAIT P0, [R2+URZ+0x1a0], R5 ;  /* 0x0001a005020075a7 */ /* 0x000e6400080011ff */
[----:B-1----:R-:W-:Y:S05]  /*3b90*/  @!P0 BRA `(.L_x_67) ;  /* 0x0000006000c08947 */ /* 0x002fea0003800000 */
.L_x_190:
[----:B------:R-:W-:Y:S01]  /*3ba0*/  ULEA UR4, UR5, UR6, 0x3 ;  /* 0x0000000605047291 */ /* 0x000fe2000f8e18ff */
[----:B------:R-:W-:Y:S02]  /*3bb0*/  PRMT R4, RZ, 0x654, R4 ;  /* 0x00000654ff047816 */ /* 0x000fe40000000004 */
[----:B-1----:R-:W-:Y:S01]  /*3bc0*/  SHF.L.U32 R5, R12, 0x1f, RZ ;  /* 0x0000001f0c057819 */ /* 0x002fe200000006ff */
[----:B------:R-:W-:Y:S01]  /*3bd0*/  UIADD3 UR7, UPT, UPT, UR4, 0x160, URZ ;  /* 0x0000016004077890 */ /* 0x000fe2000fffe0ff */
[----:B------:R1:W-:Y:S05]  /*3be0*/  SYNCS.ARRIVE.TRANS64.RED.A1T0 RZ, [R4+URZ], RZ ;  /* 0x000000ff04ff79a7 */ /* 0x0003ea00081004ff */
[----:B------:R-:W-:Y:S01]  /*3bf0*/  IMAD.U32 R7, RZ, RZ, UR7 ;  /* 0x00000007ff077e24 */ /* 0x000fe2000f8e00ff */
[----:B------:R-:W2:Y:S04]  /*3c00*/  SYNCS.PHASECHK.TRANS64.TRYWAIT P0, [UR4+0x170], R5 ;  /* 0x00017005ff0075a7 */ /* 0x000ea80008001104 */
[----:B------:R-:W-:Y:S01]  /*3c10*/  PRMT R6, R0, 0x654, R7 ;  /* 0x0000065400067816 */ /* 0x000fe20000000007 */
[----:B-1----:R-:W-:Y:S01]  /*3c20*/  @!P2 IMAD.MOV.U32 R4, RZ, RZ, 0x10 ;  /* 0x00000010ff04a424 */ /* 0x002fe200078e00ff */
[----:B--2---:R-:W-:Y:S06]  /*3c30*/  @!P0 BRA `(.L_x_68) ;  /* 0x0000006000ac8947 */ /* 0x004fec0003800000 */
.L_x_192:
[----:B------:R-:W-:Y:S01]  /*3c40*/  ULEA UR8, UR5, UR6, 0x4 ;  /* 0x0000000605087291 */ /* 0x000fe2000f8e20ff */
[----:B------:R-:W-:Y:S01]  /*3c50*/  SEL R3, R6, R3, !P2 ;  /* 0x0000000306037207 */ /* 0x000fe20005000000 */
[----:B------:R-:W-:Y:S01]  /*3c60*/  UIADD3 UR9, UPT, UPT, UR4, 0x160, URZ ;  /* 0x0000016004097890 */ /* 0x000fe2000fffe0ff */
[----:B-1----:R-:W-:Y:S01]  /*3c70*/  LEA R2, R11, UR6, 0x3 ;  /* 0x000000060b027c11 */ /* 0x002fe2000f8e18ff */
[----:B------:R-:W-:Y:S01]  /*3c80*/  UIADD3 UR8, UPT, UPT, UR8, 0x1d0, URZ ;  /* 0x000001d008087890 */ /* 0x000fe2000fffe0ff */
[----:B------:R-:W-:Y:S01]  /*3c90*/  SHF.L.U32 R5, R10, 0x1f, RZ ;  /* 0x0000001f0a057819 */ /* 0x000fe200000006ff */
[----:B------:R1:W-:Y:S01]  /*3ca0*/  @!P2 SYNCS.ARRIVE.TRANS64.RED RZ, [R3+URZ], R4 ;  /* 0x0000000403ffa9a7 */ /* 0x0003e200080004ff */
[----:B------:R-:W-:Y:S01]  /*3cb0*/  UIADD3 UR4, UPT, UPT, UR5, 0x1, URZ ;  /* 0x0000000105047890 */ /* 0x000fe2000fffe0ff */
[----:B------:R-:W-:-:S03]  /*3cc0*/  VIADD R8, R8, 0x1 ;  /* 0x0000000108087836 */ /* 0x000fc60000000000 */
[----:B------:R-:W-:Y:S02]  /*3cd0*/  UISETP.NE.AND UP0, UPT, UR4, 0x2, UPT ;  /* 0x000000020400788c */ /* 0x000fe4000bf05270 */
[----:B------:R-:W-:Y:S06]  /*3ce0*/  UGETNEXTWORKID.BROADCAST [UR8], [UR9] ;  /* 0x00000000080073ca */ /* 0x000fec0008000100 */
[----:B------:R-:W-:Y:S01]  /*3cf0*/  USEL UR7, URZ, 0x1, UP0 ;  /* 0x00000001ff077887 */ /* 0x000fe20008000000 */
[----:B------:R-:W-:Y:S01]  /*3d00*/  ISETP.NE.AND P0, PT, R8, 0x2, PT ;  /* 0x000000020800780c */ /* 0x000fe20003f05270 */
[----:B------:R-:W-:Y:S01]  /*3d10*/  USEL UR5, UR4, URZ, UP0 ;  /* 0x000000ff04057287 */ /* 0x000fe20008000000 */
[----:B------:R-:W2:Y:S03]  /*3d20*/  SYNCS.PHASECHK.TRANS64.TRYWAIT P1, [R2+URZ+0x160], R5 ;  /* 0x00016005020075a7 */ /* 0x000ea600080211ff */
[----:B------:R-:W-:Y:S01]  /*3d30*/  LOP3.LUT R12, R12, UR7, RZ, 0x3c, !PT ;  /* 0x000000070c0c7c12 */ /* 0x000fe2000f8e3cff */
[----:B-12---:R-:W-:Y:S07]  /*3d40*/  @!P1 BRA `(.L_x_69) ;  /* 0x0000006000809947 */ /* 0x006fee0003800000 */
.L_x_193:
[C---:B------:R-:W-:Y:S01]  /*3d50*/  LEA R4, R11.reuse, UR6, 0x4 ;  /* 0x000000060b047c11 */ /* 0x040fe2000f8e20ff */
[----:B-1----:R-:W-:Y:S01]  /*3d60*/  VIADD R2, R2, 0x170 ;  /* 0x0000017002027836 */ /* 0x002fe20000000000 */
[----:B------:R-:W-:Y:S01]  /*3d70*/  SEL R8, R8, RZ, P0 ;  /* 0x000000ff08087207 */ /* 0x000fe20000000000 */
[----:B------:R-:W-:-:S03]  /*3d80*/  VIADD R11, R11, 0x1 ;  /* 0x000000010b0b7836 */ /* 0x000fc60000000000 */
[----:B------:R-:W1:Y:S01]  /*3d90*/  LDS.128 R4, [R4+0x1d0] ;  /* 0x0001d00004047984 */ /* 0x000e620000000c00 */
[----:B------:R-:W-:Y:S02]  /*3da0*/  PRMT R2, RZ, 0x654, R2 ;  /* 0x00000654ff027816 */ /* 0x000fe40000000002 */
[C---:B------:R-:W-:Y:S01]  /*3db0*/  ISETP.NE.AND P1, PT, R11.reuse, 0x2, PT ;  /* 0x000000020b00780c */ /* 0x040fe20003f25270 */
[----:B------:R-:W-:Y:S01]  /*3dc0*/  @!PT LDS RZ, [RZ] ;  /* 0x00000000fffff984 */ /* 0x000fe20000000800 */
[----:B------:R-:W-:Y:S01]  /*3dd0*/  @!PT LDS RZ, [RZ] ;  /* 0x00000000fffff984 */ /* 0x000fe20000000800 */
[----:B------:R-:W-:Y:S01]  /*3de0*/  @!PT LDS RZ, [RZ] ;  /* 0x00000000fffff984 */ /* 0x000fe20000000800 */
[----:B------:R-:W-:Y:S01]  /*3df0*/  @!PT LDS RZ, [RZ] ;  /* 0x00000000fffff984 */ /* 0x000fe20000000800 */
[----:B------:R2:W-:Y:S06]  /*3e00*/  MEMBAR.ALL.CTA ;  /* 0x0000000000007992 */ /* 0x0005ec0000008000 */
[----:B--2---:R-:W2:Y:S01]  /*3e10*/  FENCE.VIEW.ASYNC.S ;  /* 0x00000000000073c6 */ /* 0x004ea20000000000 */
[----:B------:R-:W-:Y:S01]  /*3e20*/  SEL R11, R11, RZ, P1 ;  /* 0x000000ff0b0b7207 */ /* 0x000fe20000800000 */
[----:B--2---:R2:W-:Y:S01]  /*3e30*/  SYNCS.ARRIVE.TRANS64.RED.A1T0 RZ, [R2+URZ], RZ ;  /* 0x000000ff02ff79a7 */ /* 0x0045e200081004ff */
[----:B-1----:R-:W-:-:S02]  /*3e40*/  LOP3.LUT P3, RZ, R6, 0x1, RZ, 0xc0, !PT ;  /* 0x0000000106ff7812 */ /* 0x002fc4000786c0ff */
[----:B------:R-:W-:-:S04]  /*3e50*/  SEL R5, RZ, 0x1, P1 ;  /* 0x00000001ff057807 */ /* 0x000fc80000800000 */
[----:B------:R-:W-:Y:S02]  /*3e60*/  LOP3.LUT R10, R10, R5, RZ, 0x3c, !PT ;  /* 0x000000050a0a7212 */ /* 0x000fe400078e3cff */
[----:B--2---:R-:W-:-:S04]  /*3e70*/  SEL R2, RZ, 0x1, P0 ;  /* 0x00000001ff027807 */ /* 0x004fc80000000000 */
[----:B------:R-:W-:Y:S01]  /*3e80*/  LOP3.LUT R9, R9, R2, RZ, 0x3c, !PT ;  /* 0x0000000209097212 */ /* 0x000fe200078e3cff */
[----:B------:R-:W-:Y:S06]  /*3e90*/  @P3 BRA `(.L_x_70) ;  /* 0xfffffffc002c3947 */ /* 0x000fec000383ffff */
[----:B------:R-:W-:Y:S01]  /*3ea0*/  ULEA UR4, UR5, UR6, 0x3 ;  /* 0x0000000605047291 */ /* 0x000fe2000f8e18ff */
[----:B------:R-:W-:-:S08]  /*3eb0*/  SHF.L.U32 R3, R12, 0x1f, RZ ;  /* 0x0000001f0c037819 */ /* 0x000fd000000006ff */
[----:B------:R-:W1:Y:S02]  /*3ec0*/  SYNCS.PHASECHK.TRANS64 P0, [UR4+0x170], R3 ;  /* 0x00017003ff0075a7 */ /* 0x000e640008001004 */
[----:B-1----:R-:W-:Y:S05]  /*3ed0*/  @P0 BRA `(.L_x_71) ;  /* 0x0000000000080947 */ /* 0x002fea0003800000 */
[----:B------:R-:W1:Y:S02]  /*3ee0*/  SYNCS.PHASECHK.TRANS64.TRYWAIT P0, [UR4+0x170], R3 ;  /* 0x00017003ff0075a7 */ /* 0x000e640008001104 */
[----:B-1----:R-:W-:Y:S05]  /*3ef0*/  @!P0 BRA `(.L_x_72) ;  /* 0x0000006000288947 */ /* 0x002fea0003800000 */
.L_x_71:
[----:B------:R-:W-:-:S04]  /*3f00*/  UIADD3 UR7, UPT, UPT, UR5, 0x1, URZ ;  /* 0x0000000105077890 */ /* 0x000fc8000fffe0ff */
[----:B------:R-:W-:-:S04]  /*3f10*/  UISETP.NE.AND UP0, UPT, UR7, 0x2, UPT ;  /* 0x000000020700788c */ /* 0x000fc8000bf05270 */
[----:B------:R-:W-:Y:S02]  /*3f20*/  USEL UR8, URZ, 0x1, UP0 ;  /* 0x00000001ff087887 */ /* 0x000fe40008000000 */
[----:B------:R-:W-:-:S04]  /*3f30*/  USEL UR7, UR7, URZ, UP0 ;  /* 0x000000ff07077287 */ /* 0x000fc80008000000 */
[----:B------:R-:W-:Y:S01]  /*3f40*/  ULEA UR7, UR7, UR6, 0x3 ;  /* 0x0000000607077291 */ /* 0x000fe2000f8e18ff */
[----:B-1----:R-:W-:-:S04]  /*3f50*/  LOP3.LUT R3, R12, UR8, RZ, 0x3c, !PT ;  /* 0x000000080c037c12 */ /* 0x002fc8000f8e3cff */
[----:B------:R-:W-:-:S04]  /*3f60*/  SHF.L.U32 R0, R3, 0x1f, RZ ;  /* 0x0000001f03007819 */ /* 0x000fc800000006ff */
[----:B------:R-:W1:Y:S02]  /*3f70*/  SYNCS.PHASECHK.TRANS64 P0, [UR7+0x170], R0 ;  /* 0x00017000ff0075a7 */ /* 0x000e640008001007 */
[----:B-1----:R-:W-:Y:S05]  /*3f80*/  @P0 EXIT ;  /* 0x000000000000094d */ /* 0x002fea0003800000 */
[----:B------:R-:W-:Y:S02]  /*3f90*/  SHF.L.U32 R3, R3, 0x1f, RZ ;  /* 0x0000001f03037819 */ /* 0x000fe400000006ff */
[----:B------:R-:W-:-:S07]  /*3fa0*/  MOV R0, UR7 ;  /* 0x0000000700007c02 */ /* 0x000fce0008000f00 */
.L_x_73:
[----:B-1----:R1:W2:Y:S02]  /*3fb0*/  SYNCS.PHASECHK.TRANS64.TRYWAIT P0, [R0+URZ+0x170], R3 ;  /* 0x00017003000075a7 */ /* 0x0022a400080011ff */
[----:B--2---:R-:W-:Y:S05]  /*3fc0*/  @!P0 NANOSLEEP.SYNCS 0x989680 ;  /* 0x009896800000895d */ /* 0x004fea0003900000 */
[----:B------:R-:W2:Y:S02]  /*3fd0*/  @!P0 SYNCS.PHASECHK.TRANS64 P0, [R0+URZ+0x170], R3 ;  /* 0x00017003000085a7 */ /* 0x000ea400080010ff */
[----:B--2---:R-:W-:Y:S05]  /*3fe0*/  @P0 EXIT ;  /* 0x000000000000094d */ /* 0x004fea0003800000 */
[----:B------:R-:W-:Y:S05]  /*3ff0*/  BRA `(.L_x_73) ;  /* 0xfffffffc00ec7947 */ /* 0x000fea000383ffff */
.L_x_66:
[----:B------:R-:W-:Y:S05]  /*4000*/  BRA.U UP6, `(.L_x_74) ;  /* 0x0000001906387547 */ /* 0x000fea000b800000 */
[----:B------:R-:W-:Y:S01]  /*4010*/  UMOV UR5, 0x40 ;  /* 0x0000004000057882 */ /* 0x000fe20000000000 */
[----:B------:R-:W-:Y:S01]  /*4020*/  NOP ;  /* 0x0000000000007918 */ /* 0x000fe20000000000 */
[----:B------:R-:W-:Y:S01]  /*4030*/  ULEA UR5, UR58, UR5, 0x18 ;  /* 0x000000053a057291 */ /* 0x000fe2000f8ec0ff */
[----:B------:R-:W-:Y:S02]  /*4040*/  UMOV UR6, 0x400 ;  /* 0x0000040000067882 */ /* 0x000fe40000000000 */
[----:B------:R-:W-:-:S06]  /*4050*/  ULEA UR6, UR58, UR6, 0x18 ;  /* 0x000000063a067291 */ /* 0x000fcc000f8ec0ff */
[----:B------:R-:W1:Y:S02]  /*4060*/  LDS.U8 R0, [UR5+0x1c] ;  /* 0x00001c05ff007984 */ /* 0x000e640008000000 */
[----:B-1----:R-:W-:-:S13]  /*4070*/  ISETP.NE.AND P0, PT, R0, RZ, PT ;  /* 0x000000ff0000720c */ /* 0x002fda0003f05270 */
[----:B------:R-:W-:Y:S05]  /*4080*/  @P0 BRA `(.L_x_75) ;  /* 0x0000000400080947 */ /* 0x000fea0003800000 */
[----:B------:R-:W-:Y:S02]  /*4090*/  UISETP.NE.U32.AND UP1, UPT, UR54, 0x1, UPT ;  /* 0x000000013600788c */ /* 0x000fe4000bf25070 */
[----:B------:R-:W-:-:S07]  /*40a0*/  UIADD3 UR7, UPT, UPT, UR5, 0x8, URZ ;  /* 0x0000000805077890 */ /* 0x000fce000fffe0ff */
[----:B------:R-:W-:Y:S05]  /*40b0*/  BRA.U !UP1, `(.L_x_76) ;  /* 0x00000001099c7547 */ /* 0x000fea000b800000 */
[----:B------:R-:W-:Y:S01]  /*40c0*/  ELECT P0, URZ, PT ;  /* 0x0000000000ff782f */ /* 0x000fe20003800000 */
[----:B------:R-:W-:-:S12]  /*40d0*/  BSSY B0, `(.L_x_76) ;  /* 0x0000025000007945 */ /* 0x000fd80003800000 */
[----:B------:R-:W-:Y:S05]  /*40e0*/  @!P0 BRA `(.L_x_77) ;  /* 0x00000000008c8947 */ /* 0x000fea0003800000 */
[----:B------:R-:W-:-:S05]  /*40f0*/  UMOV UR4, 0x10 ;  /* 0x0000001000047882 */ /* 0x000fca0000000000 */
[----:B------:R-:W-:Y:S04]  /*4100*/  DEPBAR.LE SB1, 0x36 ;  /* 0x00009d800000791a */ /* 0x000fe80000000000 */
[----:B------:R-:W1:Y:S02]  /*4110*/  UTCATOMSWS.2CTA.FIND_AND_SET.ALIGN UP0, UR4, UR4 ;  /* 0x00000004000475e3 */ /* 0x000e640008200800 */
[----:B-1----:R-:W-:Y:S01]  /*4120*/  MOV R11, UR4 ;  /* 0x00000004000b7c02 */ /* 0x002fe20008000f00 */
[----:B------:R-:W-:Y:S06]  /*4130*/  BRA.U UP0, `(.L_x_78) ;  /* 0x0000000100187547 */ /* 0x000fec000b800000 */
.L_x_79:
[----:B------:R-:W-:Y:S05]  /*4140*/  NANOSLEEP 0x64 ;  /* 0x000000640000795d */ /* 0x000fea0003800000 */
[----:B------:R-:W-:-:S05]  /*4150*/  UMOV UR4, 0x10 ;  /* 0x0000001000047882 */ /* 0x000fca0000000000 */
[----:B------:R-:W-:Y:S04]  /*4160*/  DEPBAR.LE SB1, 0x36 ;  /* 0x00009d800000791a */ /* 0x000fe80000000000 */
[----:B------:R-:W1:Y:S02]  /*4170*/  UTCATOMSWS.2CTA.FIND_AND_SET.ALIGN UP0, UR4, UR4 ;  /* 0x00000004000475e3 */ /* 0x000e640008200800 */
[----:B-1----:R-:W-:Y:S01]  /*4180*/  MOV R11, UR4 ;  /* 0x00000004000b7c02 */ /* 0x002fe20008000f00 */
[----:B------:R-:W-:Y:S05]  /*4190*/  BRA.U !UP0, `(.L_x_79) ;  /* 0xfffffffd08e87547 */ /* 0x000fea000b83ffff */
.L_x_78:
[----:B------:R-:W1:Y:S01]  /*41a0*/  LDS R7, [UR5+0x10] ;  /* 0x00001005ff077984 */ /* 0x000e620008000800 */
[----:B------:R-:W-:Y:S01]  /*41b0*/  IMAD.U32 R5, RZ, RZ, UR6 ;  /* 0x00000006ff057e24 */ /* 0x000fe2000f8e00ff */
[----:B------:R-:W-:-:S03]  /*41c0*/  MOV R4, UR53 ;  /* 0x0000003500047c02 */ /* 0x000fc60008000f00 */
[----:B------:R-:W-:Y:S01]  /*41d0*/  VIADD R5, R5, 0x1f0 ;  /* 0x000001f005057836 */ /* 0x000fe20000000000 */
[----:B-1----:R-:W-:-:S04]  /*41e0*/  SHF.L.U32 R7, R7, 0x1f, RZ ;  /* 0x0000001f07077819 */ /* 0x002fc800000006ff */
[----:B------:R-:W1:Y:S02]  /*41f0*/  SYNCS.PHASECHK.TRANS64.TRYWAIT P0, [UR5+0x8], R7 ;  /* 0x00000807ff0075a7 */ /* 0x000e640008001105 */
[----:B-1----:R-:W-:Y:S05]  /*4200*/  @P0 BRA `(.L_x_80) ;  /* 0x0000000000080947 */ /* 0x002fea0003800000 */
[----:B------:R-:W1:Y:S02]  /*4210*/  SYNCS.PHASECHK.TRANS64.TRYWAIT P0, [UR5+0x8], R7 ;  /* 0x00000807ff0075a7 */ /* 0x000e640008001105 */
[----:B-1----:R-:W-:Y:S05]  /*4220*/  @!P0 BRA `(.L_x_81) ;  /* 0x0000005c00748947 */ /* 0x002fea0003800000 */
.L_x_80:
[----:B-1----:R-:W-:Y:S01]  /*4230*/  HFMA2 R0, -RZ, RZ, 0, 5.9604644775390625e-08 ;  /* 0x00000001ff007431 */ /* 0x002fe200000001ff */
[----:B------:R-:W-:Y:S01]  /*4240*/  UPRMT UR4, UR53, 0x654, UR7 ;  /* 0x0000065435047896 */ /* 0x000fe20008000007 */
[----:B------:R-:W-:Y:S01]  /*4250*/  IMAD.MOV.U32 R8, RZ, RZ, 0xffff ;  /* 0x0000ffffff087424 */ /* 0x000fe200078e00ff */
[----:B------:R-:W-:Y:S01]  /*4260*/  PRMT R4, R4, 0x654, R5 ;  /* 0x0000065404047816 */ /* 0x000fe20000000005 */
[----:B------:R-:W-:Y:S02]  /*4270*/  IMAD.MOV.U32 R6, RZ, RZ, 0x4 ;  /* 0x00000004ff067424 */ /* 0x000fe400078e00ff */
[----:B------:R-:W-:Y:S01]  /*4280*/  IMAD.SHL.U32 R9, R11, 0x20, RZ ;  /* 0x000000200b097824 */ /* 0x000fe200078e00ff */
[----:B------:R-:W-:Y:S02]  /*4290*/  MOV R5, UR4 ;  /* 0x0000000400057c02 */ /* 0x000fe40008000f00 */
[-C--:B------:R-:W-:Y:S01]  /*42a0*/  SHF.L.U32 R8, R8, R11.reuse, RZ ;  /* 0x0000000b08087219 */ /* 0x080fe200000006ff */
[----:B------:R1:W-:Y:S01]  /*42b0*/  SYNCS.ARRIVE.TRANS64.RED RZ, [UR4], R6 ;  /* 0x00000006ffff79a7 */ /* 0x0003e20008000404 */
[----:B------:R-:W-:Y:S01]  /*42c0*/  SHF.L.U32 R7, R0, R11, RZ ;  /* 0x0000000b00077219 */ /* 0x000fe200000006ff */
[----:B------:R1:W-:Y:S04]  /*42d0*/  STS [UR6+0x1f0], R9 ;  /* 0x0001f009ff007988 */ /* 0x0003e80008000806 */
[----:B------:R1:W-:Y:S04]  /*42e0*/  STAS [R4.64], R11 ;  /* 0x0000000b04007dbd */ /* 0x0003e8000c0008ff */
[----:B------:R1:W-:Y:S04]  /*42f0*/  ATOMS.OR RZ, [UR5+0x14], R8 ;  /* 0x00001408ffff798c */ /* 0x0003e8000b000005 */
[----:B------:R1:W-:Y:S04]  /*4300*/  ATOMS.OR RZ, [UR5+0x18], R7 ;  /* 0x00001807ffff798c */ /* 0x0003e8000b000005 */
[----:B------:R1:W-:Y:S02]  /*4310*/  ATOMS.XOR RZ, [UR5+0x10], R0 ;  /* 0x00001000ffff798c */ /* 0x0003e4000b800005 */
.L_x_77:
[----:B------:R-:W-:Y:S05]  /*4320*/  BSYNC B0 ;  /* 0x0000000000007941 */ /* 0x000fea0003800000 */
.L_x_76:
[----:B------:R-:W-:Y:S05]  /*4330*/  BRA.U UP1, `(.L_x_82) ;  /* 0x00000001016c7547 */ /* 0x000fea000b800000 */
[----:B------:R-:W-:-:S03]  /*4340*/  UMOV UR4, 0xffffffff ;  /* 0xffffffff00047882 */ /* 0x000fc60000000000 */
[----:B------:R-:W-:Y:S05]  /*4350*/  BRA.DIV UR4, `(.L_x_83) ;  /* 0x0000005e04407947 */ /* 0x000fea000b800000 */
[----:B------:R-:W-:-:S13]  /*4360*/  ELECT P0, URZ, PT ;  /* 0x0000000000ff782f */ /* 0x000fda0003800000 */
.L_x_197:
[----:B------:R-:W-:Y:S05]  /*4370*/  @!P0 BRA `(.L_x_82) ;  /* 0x00000000005c8947 */ /* 0x000fea0003800000 */
[----:B-1----:R-:W1:Y:S02]  /*4380*/  LDS R5, [UR5+0x10] ;  /* 0x00001005ff057984 */ /* 0x002e640008000800 */
[----:B-1----:R-:W-:-:S04]  /*4390*/  SHF.L.U32 R5, R5, 0x1f, RZ ;  /* 0x0000001f05057819 */ /* 0x002fc800000006ff */
[----:B------:R-:W1:Y:S02]  /*43a0*/  SYNCS.PHASECHK.TRANS64.TRYWAIT P0, [UR5+0x8], R5 ;  /* 0x00000805ff0075a7 */ /* 0x000e640008001105 */
[----:B-1----:R-:W-:Y:S05]  /*43b0*/  @P0 BRA `(.L_x_84) ;  /* 0x0000000000080947 */ /* 0x002fea0003800000 */
[----:B------:R-:W1:Y:S02]  /*43c0*/  SYNCS.PHASECHK.TRANS64.TRYWAIT P0, [UR5+0x8], R5 ;  /* 0x00000805ff0075a7 */ /* 0x000e640008001105 */
[----:B-1----:R-:W-:Y:S05]  /*43d0*/  @!P0 BRA `(.L_x_85) ;  /* 0x0000005c00448947 */ /* 0x002fea0003800000 */
.L_x_84:
[----:B------:R-:W2:Y:S01]  /*43e0*/  LDS R7, [UR6+0x1f0] ;  /* 0x0001f006ff077984 */ /* 0x000ea20008000800 */
[----:B-1----:R-:W-:Y:S02]  /*43f0*/  HFMA2 R0, -RZ, RZ, 0, 5.9604644775390625e-08 ;  /* 0x00000001ff007431 */ /* 0x002fe400000001ff */
[----:B------:R-:W-:Y:S01]  /*4400*/  IMAD.MOV.U32 R4, RZ, RZ, 0xffff ;  /* 0x0000ffffff047424 */ /* 0x000fe200078e00ff */
[----:B------:R-:W-:Y:S01]  /*4410*/  UPRMT UR4, UR53, 0x654, UR7 ;  /* 0x0000065435047896 */ /* 0x000fe20008000007 */
[----:B--2---:R-:W-:-:S03]  /*4420*/  IMAD.SHL.U32 R5, R7, 0x20, RZ ;  /* 0x0000002007057824 */ /* 0x004fc600078e00ff */
[-C--:B------:R-:W-:Y:S02]  /*4430*/  SHF.L.U32 R4, R4, R7.reuse, RZ ;  /* 0x0000000704047219 */ /* 0x080fe400000006ff */
[----:B------:R-:W-:Y:S01]  /*4440*/  SHF.L.U32 R7, R0, R7, RZ ;  /* 0x0000000700077219 */ /* 0x000fe200000006ff */
[----:B------:R2:W-:Y:S04]  /*4450*/  STS [UR6+0x1f0], R5 ;  /* 0x0001f005ff007988 */ /* 0x0005e80008000806 */
[----:B------:R2:W-:Y:S04]  /*4460*/  ATOMS.OR RZ, [UR5+0x14], R4 ;  /* 0x00001404ffff798c */ /* 0x0005e8000b000005 */
[----:B------:R2:W-:Y:S01]  /*4470*/  ATOMS.OR RZ, [UR5+0x18], R7 ;  /* 0x00001807ffff798c */ /* 0x0005e2000b000005 */
[----:B------:R-:W-:Y:S03]  /*4480*/  SYNCS.ARRIVE.TRANS64.RED.A1T0 RZ, [UR4], RZ ;  /* 0x000000ffffff79a7 */ /* 0x000fe60008100404 */
[----:B------:R2:W-:Y:S01]  /*4490*/  ATOMS.XOR RZ, [UR5+0x10], R0 ;  /* 0x00001000ffff798c */ /* 0x0005e2000b800005 */
[----:B------:R-:W-:Y:S05]  /*44a0*/  BRA `(.L_x_82) ;  /* 0x0000000000107947 */ /* 0x000fea0003800000 */
.L_x_75:
[----:B------:R-:W-:Y:S02]  /*44b0*/  MOV R0, 0xffffffff ;  /* 0xffffffff00007802 */ /* 0x000fe40000000f00 */
[----:B------:R-:W-:-:S03]  /*44c0*/  MOV R4, 0x44f0 ;  /* 0x000044f000047802 */ /* 0x000fc60000000f00 */
[----:B------:R1:W-:Y:S04]  /*44d0*/  STS [UR6+0x1f0], R0 ;  /* 0x0001f000ff007988 */ /* 0x0003e80008000806 */
[----:B-1---5:R-:W-:Y:S05]  /*44e0*/  CALL.REL.NOINC `($__internal_1_$__cuda_sm10x_tcgen05_guardrail_trap_phase_invalid_during_alloc) ;  /* 0x0000006000747944 */ /* 0x022fea0003c00000 */
.L_x_82:
[----:B------:R-:W-:Y:S05]  /*44f0*/  WARPSYNC.ALL ;  /* 0x0000000000007948 */ /* 0x000fea0003800000 */
[----:B------:R-:W3:Y:S01]  /*4500*/  S2UR UR22, SR_CgaCtaId ;  /* 0x00000000001679c3 */ /* 0x000ee20000008800 */
[----:B------:R-:W-:Y:S01]  /*4510*/  UMOV UR4, 0x400 ;  /* 0x0000040000047882 */ /* 0x000fe20000000000 */
[----:B------:R-:W-:-:S06]  /*4520*/  NOP ;  /* 0x0000000000007918 */ /* 0x000fcc0000000000 */
[----:B------:R-:W-:Y:S06]  /*4530*/  BAR.ARV 0x6, 0xa0 ;  /* 0x0182800000007b1d */ /* 0x000fec0000002000 */
[----:B------:R-:W4:Y:S01]  /*4540*/  LDCU UR11, c[0x0][0x38c] ;  /* 0x00007180ff0b77ac */ /* 0x000f220008000800 */
[----:B------:R-:W-:Y:S01]  /*4550*/  LOP3.LUT R2, R2, 0xffff, RZ, 0xc0, !PT ;  /* 0x0000ffff02027812 */ /* 0x000fe200078ec0ff */
[----:B------:R-:W-:Y:S01]  /*4560*/  IMAD.MOV.U32 R10, RZ, RZ, 0x1 ;  /* 0x00000001ff0a7424 */ /* 0x000fe200078e00ff */
[----:B------:R-:W-:Y:S02]  /*4570*/  LOP3.LUT R3, R3, 0xffff, RZ, 0xc0, !PT ;  /* 0x0000ffff03037812 */ /* 0x000fe400078ec0ff */
[----:B-1----:R-:W-:-:S02]  /*4580*/  CS2R R8, SRZ ;  /* 0x0000000000087805 */ /* 0x002fc4000001ff00 */
[----:B------:R-:W-:Y:S01]  /*4590*/  R2UR UR47, R2 ;  /* 0x00000000022f72ca */ /* 0x000fe200000e0000 */
[----:B------:R-:W1:Y:S01]  /*45a0*/  LDCU UR45, c[0x0][0x370] ;  /* 0x00006e00ff2d77ac */ /* 0x000e620008000800 */
[----:B------:R-:W-:Y:S01]  /*45b0*/  R2UR UR34, R3 ;  /* 0x00000000032272ca */ /* 0x000fe200000e0000 */
[----:B------:R-:W-:Y:S01]  /*45c0*/  IMAD.MOV.U32 R3, RZ, RZ, RZ ;  /* 0x000000ffff037224 */ /* 0x000fe200078e00ff */
[----:B---3--:R-:W-:Y:S01]  /*45d0*/  ULEA UR22, UR22, UR4, 0x18 ;  /* 0x0000000416167291 */ /* 0x008fe2000f8ec0ff */
[----:B------:R-:W-:Y:S01]  /*45e0*/  UMOV UR43, URZ ;  /* 0x000000ff002b7c82 */ /* 0x000fe20008000000 */
[----:B------:R-:W-:Y:S02]  /*45f0*/  UISETP.GE.AND UP5, UPT, UR39, 0x1, UPT ;  /* 0x000000012700788c */ /* 0x000fe4000bfa6270 */
[----:B------:R-:W-:Y:S02]  /*4600*/  UIADD3 UR5, UPT, UPT, UR22, 0x2a400, URZ ;  /* 0x0002a40016057890 */ /* 0x000fe4000fffe0ff */
[----:B------:R-:W-:-:S03]  /*4610*/  UIADD3 UR7, UPT, UPT, UR22, 0x35800, URZ ;  /* 0x0003580016077890 */ /* 0x000fc6000fffe0ff */
[----:B--2---:R-:W2:Y:S01]  /*4620*/  LDS R0, [UR22+0x1f0] ;  /* 0x0001f016ff007984 */ /* 0x004ea20008000800 */
[----:B----4-:R-:W-:Y:S02]  /*4630*/  UIADD3 UR11, UPT, UPT, UR11, 0x7f, URZ ;  /* 0x0000007f0b0b7890 */ /* 0x010fe4000fffe0ff */
[----:B------:R-:W-:Y:S02]  /*4640*/  UIADD3 UR6, UPT, UPT, UR22, 0x6400, URZ ;  /* 0x0000640016067890 */ /* 0x000fe4000fffe0ff */
[----:B------:R-:W-:Y:S02]  /*4650*/  UIADD3 UR4, UPT, UPT, UR22, 0x33400, URZ ;  /* 0x0003340016047890 */ /* 0x000fe4000fffe0ff */
[----:B------:R-:W-:Y:S02]  /*4660*/  USHF.R.U32.HI UR8, URZ, 0x4, UR5 ;  /* 0x00000004ff087899 */ /* 0x000fe40008011605 */
[----:B------:R-:W-:Y:S02]  /*4670*/  USHF.R.S32.HI UR9, URZ, 0x1f, UR11 ;  /* 0x0000001fff097899 */ /* 0x000fe4000801140b */
[----:B------:R-:W-:-:S02]  /*4680*/  USHF.R.U32.HI UR5, URZ, 0x4, UR7 ;  /* 0x00000004ff057899 */ /* 0x000fc40008011607 */
[----:B------:R-:W-:Y:S02]  /*4690*/  USHF.R.U32.HI UR10, URZ, 0x4, UR6 ;  /* 0x00000004ff0a7899 */ /* 0x000fe40008011606 */
[----:B------:R-:W-:Y:S02]  /*46a0*/  USHF.R.U32.HI UR6, URZ, 0x4, UR4 ;  /* 0x00000004ff067899 */ /* 0x000fe40008011604 */
[----:B------:R-:W-:Y:S02]  /*46b0*/  ULEA.HI UR4, UR9, UR11, URZ, 0x7 ;  /* 0x0000000b09047291 */ /* 0x000fe4000f8f38ff */
[----:B------:R-:W-:Y:S02]  /*46c0*/  ULOP3.LUT UR5, UR5, 0x3fff, URZ, 0xc0, !UPT ;  /* 0x00003fff05057892 */ /* 0x000fe4000f8ec0ff */
[----:B------:R-:W-:Y:S02]  /*46d0*/  USHF.R.S32.HI UR46, URZ, 0x7, UR4 ;  /* 0x00000007ff2e7899 */ /* 0x000fe40008011404 */
[----:B------:R-:W-:-:S02]  /*46e0*/  ULOP3.LUT UR38, UR5, 0x10000, URZ, 0xfc, !UPT ;  /* 0x0001000005267892 */ /* 0x000fc4000f8efcff */
[----:B------:R-:W-:Y:S02]  /*46f0*/  ULOP3.LUT UR10, UR10, 0x3fff, URZ, 0xc0, !UPT ;  /* 0x00003fff0a0a7892 */ /* 0x000fe4000f8ec0ff */
[----:B------:R-:W-:Y:S02]  /*4700*/  ULOP3.LUT UR8, UR8, 0x3fff, URZ, 0xc0, !UPT ;  /* 0x00003fff08087892 */ /* 0x000fe4000f8ec0ff */
[----:B------:R-:W-:Y:S02]  /*4710*/  ULOP3.LUT UR6, UR6, 0x3fff, URZ, 0xc0, !UPT ;  /* 0x00003fff06067892 */ /* 0x000fe4000f8ec0ff */
[----:B------:R-:W-:Y:S02]  /*4720*/  UISETP.LT.AND UP0, UPT, UR46, 0x1, UPT ;  /* 0x000000012e00788c */ /* 0x000fe4000bf01270 */
[----:B------:R-:W-:Y:S01]  /*4730*/  UISETP.NE.AND UP4, UPT, UR39, 0x1, UPT ;  /* 0x000000012700788c */ /* 0x000fe2000bf85270 */
[----:B------:R-:W3:Y:S01]  /*4740*/  LDCU UR44, c[0x0][0x374] ;  /* 0x00006e80ff2c77ac */ /* 0x000ee20008000800 */
[----:B------:R-:W-:Y:S01]  /*4750*/  ULOP3.LUT UR35, UR10, 0x10000, URZ, 0xfc, !UPT ;  /* 0x000100000a237892 */ /* 0x000fe2000f8efcff */
[----:B--2---:R-:W-:Y:S01]  /*4760*/  R2UR UR24, R0 ;  /* 0x00000000001872ca */ /* 0x004fe200000e0000 */
[----:B------:R-:W-:-:S02]  /*4770*/  ULOP3.LUT UR36, UR8, 0x10000, URZ, 0xfc, !UPT ;  /* 0x0001000008247892 */ /* 0x000fc4000f8efcff */
[----:B------:R-:W-:Y:S02]  /*4780*/  ULOP3.LUT UR37, UR6, 0x10000, URZ, 0xfc, !UPT ;  /* 0x0001000006257892 */ /* 0x000fe4000f8efcff */
[----:B------:R-:W-:Y:S02]  /*4790*/  USEL UR50, UR46, 0x1, !UP0 ;  /* 0x000000012e327887 */ /* 0x000fe4000c000000 */
[----:B------:R-:W-:Y:S01]  /*47a0*/  UISETP.NE.AND UP3, UPT, UR54, URZ, UPT ;  /* 0x000000ff3600728c */ /* 0x000fe2000bf65270 */
[----:B------:R-:W-:Y:S01]  /*47b0*/  UMOV UR19, URZ ;  /* 0x000000ff00137c82 */ /* 0x000fe20008000000 */
[----:B------:R-:W-:-:S04]  /*47c0*/  UMOV UR18, URZ ;  /* 0x000000ff00127c82 */ /* 0x000fc80008000000 */
[----:B------:R-:W-:Y:S02]  /*47d0*/  UIADD3 UR30, UPT, UPT, UR24, 0x80, URZ ;  /* 0x00000080181e7890 */ /* 0x000fe4000fffe0ff */
[----:B------:R-:W-:Y:S02]  /*47e0*/  UIADD3 UR32, UPT, UPT, UR24, -0x7fffff80, URZ ;  /* 0x8000008018207890 */ /* 0x000fe4000fffe0ff */
[----:B------:R-:W-:Y:S02]  /*47f0*/  USHF.R.U32.HI UR4, URZ, 0x11, UR30 ;  /* 0x00000011ff047899 */ /* 0x000fe4000801161e */
[----:B------:R-:W-:Y:S02]  /*4800*/  USHF.R.U32.HI UR5, URZ, 0x11, UR32 ;  /* 0x00000011ff057899 */ /* 0x000fe40008011620 */
[----:B------:R-:W-:Y:S02]  /*4810*/  ULOP3.LUT UR4, UR4, 0x6000, URZ, 0xc0, !UPT ;  /* 0x0000600004047892 */ /* 0x000fe4000f8ec0ff */
[----:B------:R-:W-:-:S02]  /*4820*/  ULOP3.LUT UR5, UR5, 0x6000, URZ, 0xc0, !UPT ;  /* 0x0000600005057892 */ /* 0x000fc4000f8ec0ff */
[----:B------:R-:W-:Y:S02]  /*4830*/  UIADD3 UR51, UPT, UPT, UR24, 0x84, URZ ;  /* 0x0000008418337890 */ /* 0x000fe4000fffe0ff */
[----:B------:R-:W-:Y:S02]  /*4840*/  ULOP3.LUT UR49, UR4, 0x1090, URZ, 0xfc, !UPT ;  /* 0x0000109004317892 */ /* 0x000fe4000f8efcff */
[----:B-1-3--:R-:W-:-:S12]  /*4850*/  ULOP3.LUT UR48, UR5, 0x1090, URZ, 0xfc, !UPT ;  /* 0x0000109005307892 */ /* 0x00afd8000f8efcff */
.L_x_95:
[C---:B------:R-:W-:Y:S02]  /*4860*/  LEA R2, R9.reuse, UR22, 0x3 ;  /* 0x0000001609027c11 */ /* 0x040fe4000f8e18ff */
[----:B------:R-:W-:Y:S02]  /*4870*/  SHF.L.U32 R5, R8, 0x1f, RZ ;  /* 0x0000001f08057819 */ /* 0x000fe400000006ff */
[----:B------:R-:W-:Y:S02]  /*4880*/  LEA R6, R9, UR22, 0x4 ;  /* 0x0000001609067c11 */ /* 0x000fe4000f8e20ff */
[----:B------:R-:W1:Y:S02]  /*4890*/  SYNCS.PHASECHK.TRANS64.TRYWAIT P0, [R2+URZ+0x160], R5 ;  /* 0x00016005020075a7 */ /* 0x000e6400080011ff */
[----:B-1-3--:R-:W-:Y:S05]  /*48a0*/  @!P0 BRA `(.L_x_86) ;  /* 0x0000005800288947 */ /* 0x00afea0003800000 */
.L_x_198:
[----:B-1----:R-:W1:Y:S01]  /*48b0*/  LDS.128 R4, [R6+0x1d0] ;  /* 0x0001d00006047984 */ /* 0x002e620000000c00 */
[----:B------:R-:W-:Y:S01]  /*48c0*/  @!PT LDS RZ, [RZ] ;  /* 0x00000000fffff984 */ /* 0x000fe20000000800 */
[----:B------:R-:W-:Y:S01]  /*48d0*/  @!PT LDS RZ, [RZ] ;  /* 0x00000000fffff984 */ /* 0x000fe20000000800 */
[----:B------:R-:W-:Y:S01]  /*48e0*/  @!PT LDS RZ, [RZ] ;  /* 0x00000000fffff984 */ /* 0x000fe20000000800 */
[----:B------:R-:W-:Y:S01]  /*48f0*/  @!PT LDS RZ, [RZ] ;  /* 0x00000000fffff984 */ /* 0x000fe20000000800 */
[----:B------:R2:W-:Y:S06]  /*4900*/  MEMBAR.ALL.CTA ;  /* 0x0000000000007992 */ /* 0x0005ec0000008000 */
[----:B--2---:R-:W2:Y:S01]  /*4910*/  FENCE.VIEW.ASYNC.S ;  /* 0x00000000000073c6 */ /* 0x004ea20000000000 */
[----:B-1----:R-:W-:-:S13]  /*4920*/  LOP3.LUT P0, RZ, R6, 0x1, RZ, 0xc0, !PT ;  /* 0x0000000106ff7812 */ /* 0x002fda000780c0ff */
[----:B--2---:R-:W-:Y:S01]  /*4930*/  VOTEU.ANY UP2, P0 ;  /* 0x0000000000ff7886 */ /* 0x004fe20000040100 */
[----:B------:R-:W-:-:S13]  /*4940*/  PLOP3.LUT P0, PT, PT, PT, UP2, 0x80, 0x8 ;  /* 0x000000000008781c */ /* 0x000fda0003f0f028 */
[----:B------:R-:W-:Y:S02]  /*4950*/  @P0 MOV R0, R4 ;  /* 0x0000000400000202 */ /* 0x000fe40000000f00 */
[----:B------:R-:W-:Y:S02]  /*4960*/  @P0 LOP3.LUT R4, R5, 0xffff, RZ, 0xc0, !PT ;  /* 0x0000ffff05040812 */ /* 0x000fe400078ec0ff */
[----:B------:R-:W-:Y:S01]  /*4970*/  @P0 R2UR UR5, R0 ;  /* 0x00000000000502ca */ /* 0x000fe200000e0000 */
[----:B------:R-:W-:Y:S01]  /*4980*/  VIADD R0, R2, 0x170 ;  /* 0x0000017002007836 */ /* 0x000fe20000000000 */
[----:B------:R-:W-:-:S04]  /*4990*/  @P0 R2UR UR4, R4 ;  /* 0x00000000040402ca */ /* 0x000fc800000e0000 */
[----:B------:R-:W-:-:S04]  /*49a0*/  PRMT R0, RZ, 0x654, R0 ;  /* 0x00000654ff007816 */ /* 0x000fc80000000000 */
[----:B------:R1:W-:Y:S03]  /*49b0*/  SYNCS.ARRIVE.TRANS64.RED.A1T0 RZ, [R0+URZ], RZ ;  /* 0x000000ff00ff79a7 */ /* 0x0003e600081004ff */
[----:B------:R-:W-:Y:S02]  /*49c0*/  @UP2 UMOV UR42, UR5 ;  /* 0x00000005002a2c82 */ /* 0x000fe40008000000 */
[----:B------:R-:W-:Y:S01]  /*49d0*/  @UP2 UMOV UR40, UR4 ;  /* 0x0000000400282c82 */ /* 0x000fe20008000000 */
[----:B------:R-:W-:Y:S05]  /*49e0*/  BRA.U !UP5, `(.L_x_87) ;  /* 0x000000010dd07547 */ /* 0x000fea000b800000 */
[----:B------:R-:W2:Y:S01]  /*49f0*/  LDCU.128 UR12, c[0x0][0xf10] ;  /* 0x0001e200ff0c77ac */ /* 0x000ea20008000c00 */
[----:B------:R-:W3:Y:S01]  /*4a00*/  LDCU UR26, c[0x0][0xf20] ;  /* 0x0001e400ff1a77ac */ /* 0x000ee20008000800 */
[----:B------:R-:W4:Y:S01]  /*4a10*/  LDCU UR23, c[0x0][0xf0c] ;  /* 0x0001e180ff1777ac */ /* 0x000f220008000800 */
[----:B------:R-:W1:Y:S01]  /*4a20*/  LDCU.64 UR8, c[0x0][0xf28] ;  /* 0x0001e500ff0877ac */ /* 0x000e620008000a00 */
[----:B--2---:R-:W-:Y:S02]  /*4a30*/  UIMAD.WIDE.U32 UR6, UR44, UR15, URZ ;  /* 0x0000000f2c0672a5 */ /* 0x004fe4000f8e00ff */
[----:B------:R-:W-:Y:S02]  /*4a40*/  UIMAD.WIDE.U32 UR4, UR45, UR12, URZ ;  /* 0x0000000c2d0472a5 */ /* 0x000fe4000f8e00ff */
[----:B------:R-:W-:Y:S02]  /*4a50*/  UISETP.NE.AND UP0, UPT, UR14, 0x1, UPT ;  /* 0x000000010e00788c */ /* 0x000fe4000bf05270 */
[----:B------:R-:W-:Y:S01]  /*4a60*/  UIMAD.WIDE.U32 UR20, UR40, UR15, URZ ;  /* 0x0000000f281472a5 */ /* 0x000fe2000f8e00ff */
[----:B------:R-:W-:-:S02]  /*4a70*/  UMOV UR6, UR7 ;  /* 0x0000000700067c82 */ /* 0x000fc40008000000 */
[----:B------:R-:W-:Y:S01]  /*4a80*/  UMOV UR4, UR5 ;  /* 0x0000000500047c82 */ /* 0x000fe20008000000 */
[----:B---3--:R-:W-:Y:S02]  /*4a90*/  USHF.R.U32.HI UR6, URZ, UR26, UR6 ;  /* 0x0000001aff067299 */ /* 0x008fe40008011606 */
[----:B----4-:R-:W-:Y:S02]  /*4aa0*/  UISETP.NE.AND UP1, UPT, UR23, 0x1, UPT ;  /* 0x000000011700788c */ /* 0x010fe4000bf25270 */
[----:B------:R-:W-:Y:S02]  /*4ab0*/  USHF.R.U32.HI UR4, URZ, UR13, UR4 ;  /* 0x0000000dff047299 */ /* 0x000fe40008011604 */
[----:B------:R-:W-:Y:S02]  /*4ac0*/  USEL UR5, UR44, UR6, !UP0 ;  /* 0x000000062c057287 */ /* 0x000fe4000c000000 */
[----:B------:R-:W-:Y:S02]  /*4ad0*/  USEL UR6, UR45, UR4, !UP1 ;  /* 0x000000042d067287 */ /* 0x000fe4000c800000 */
[----:B-1----:R-:W-:Y:S01]  /*4ae0*/  UIMAD.WIDE.U32 UR10, UR5, UR8, URZ ;  /* 0x00000008050a72a5 */ /* 0x002fe2000f8e00ff */
[----:B------:R-:W-:Y:S01]  /*4af0*/  UMOV UR4, UR21 ;  /* 0x0000001500047c82 */ /* 0x000fe20008000000 */
[----:B------:R-:W-:-:S02]  /*4b00*/  UIMAD.WIDE.U32 UR16, UR42, UR12, URZ ;  /* 0x0000000c2a1072a5 */ /* 0x000fc4000f8e00ff */
        /* <DEDUP_REMOVED lines=34> */
.L_x_87:
[----:B------:R-:W2:Y:S02]  /*4d30*/  LDCU UR4, c[0x0][0xf30] ;  /* 0x0001e600ff0477ac */ /* 0x000ea40008000800 */
[----:B--2---:R-:W-:-:S09]  /*4d40*/  UISETP.NE.AND UP0, UPT, UR4, 0x1, UPT ;  /* 0x000000010400788c */ /* 0x004fd2000bf05270 */
[----:B------:R-:W-:Y:S05]  /*4d50*/  BRA.U UP0, `(.L_x_88) ;  /* 0x00000001003c7547 */ /* 0x000fea000b800000 */
[----:B------:R-:W2:Y:S01]  /*4d60*/  LDCU.128 UR8, c[0x0][0xf10] ;  /* 0x0001e200ff0877ac */ /* 0x000ea20008000c00 */
[----:B------:R-:W3:Y:S01]  /*4d70*/  LDCU UR12, c[0x0][0xf0c] ;  /* 0x0001e180ff0c77ac */ /* 0x000ee20008000800 */
[----:B------:R-:W4:Y:S01]  /*4d80*/  LDCU UR13, c[0x0][0xf20] ;  /* 0x0001e400ff0d77ac */ /* 0x000f220008000800 */
[----:B--2---:R-:W-:Y:S02]  /*4d90*/  UIMAD.WIDE.U32 UR6, UR42, UR8, URZ ;  /* 0x000000082a0672a5 */ /* 0x004fe4000f8e00ff */
[----:B------:R-:W-:Y:S02]  /*4da0*/  UIMAD.WIDE.U32 UR4, UR40, UR11, URZ ;  /* 0x0000000b280472a5 */ /* 0x000fe4000f8e00ff */
[----:B---3--:R-:W-:Y:S02]  /*4db0*/  UISETP.NE.AND UP0, UPT, UR12, 0x1, UPT ;  /* 0x000000010c00788c */ /* 0x008fe4000bf05270 */
[----:B------:R-:W-:Y:S01]  /*4dc0*/  UISETP.NE.AND UP1, UPT, UR10, 0x1, UPT ;  /* 0x000000010a00788c */ /* 0x000fe2000bf25270 */
[----:B------:R-:W-:-:S02]  /*4dd0*/  UMOV UR6, UR7 ;  /* 0x0000000700067c82 */ /* 0x000fc40008000000 */
[----:B------:R-:W-:Y:S01]  /*4de0*/  UMOV UR4, UR5 ;  /* 0x0000000500047c82 */ /* 0x000fe20008000000 */
[----:B------:R-:W-:Y:S02]  /*4df0*/  USHF.R.U32.HI UR9, URZ, UR9, UR6 ;  /* 0x00000009ff097299 */ /* 0x000fe40008011606 */
[----:B----4-:R-:W-:Y:S02]  /*4e00*/  USHF.R.U32.HI UR4, URZ, UR13, UR4 ;  /* 0x0000000dff047299 */ /* 0x010fe40008011604 */
[----:B------:R-:W-:Y:S02]  /*4e10*/  USEL UR5, UR42, UR9, !UP0 ;  /* 0x000000092a057287 */ /* 0x000fe4000c000000 */
[----:B------:R-:W-:-:S04]  /*4e20*/  USEL UR4, UR40, UR4, !UP1 ;  /* 0x0000000428047287 */ /* 0x000fc8000c800000 */
[----:B------:R-:W-:-:S04]  /*4e30*/  UIADD3 UR4, UPT, UPT, UR5, -UR4, URZ ;  /* 0x8000000405047290 */ /* 0x000fc8000fffe0ff */
[----:B------:R-:W-:-:S12]  /*4e40*/  UIMAD UR40, UR4, UR10, UR40 ;  /* 0x0000000a042872a4 */ /* 0x000fd8000f8e0228 */
.L_x_88:
[----:B------:R-:W-:Y:S01]  /*4e50*/  IADD3 R9, PT, PT, R9, 0x1, RZ ;  /* 0x0000000109097810 */ /* 0x000fe20007ffe0ff */
[----:B------:R-:W-:Y:S06]  /*4e60*/  BRA.U UP3, `(.L_x_89) ;  /* 0x0000000503387547 */ /* 0x000fec000b800000 */
[----:B------:R-:W2:Y:S01]  /*4e70*/  LDCU UR4, c[0x0][0x38c] ;  /* 0x00007180ff0477ac */ /* 0x000ea20008000800 */
[----:B------:R-:W-:Y:S02]  /*4e80*/  PLOP3.LUT P1, PT, PT, PT, PT, 0x80, 0x8 ;  /* 0x000000000008781c */ /* 0x000fe40003f2f070 */
[----:B------:R-:W-:Y:S01]  /*4e90*/  SHF.L.U32 R5, R10, 0x1f, RZ ;  /* 0x0000001f0a057819 */ /* 0x000fe200000006ff */
[----:B------:R-:W-:Y:S02]  /*4ea0*/  ULEA UR41, UR43, UR22, 0x3 ;  /* 0x000000162b297291 */ /* 0x000fe4000f8e18ff */
[----:B------:R-:W-:Y:S02]  /*4eb0*/  ULEA UR23, UR43, UR24, 0x6 ;  /* 0x000000182b177291 */ /* 0x000fe4000f8e30ff */
[----:B--2---:R-:W-:-:S06]  /*4ec0*/  UISETP.GE.AND UP0, UPT, UR4, 0x1, UPT ;  /* 0x000000010400788c */ /* 0x004fcc000bf06270 */
[----:B------:R-:W-:-:S05]  /*4ed0*/  PLOP3.LUT P0, PT, PT, PT, UP0, 0x80, 0x8 ;  /* 0x000000000008781c */ /* 0x000fca0003f0f008 */
[----:B------:R-:W-:-:S08]  /*4ee0*/  @UP0 ULEA UR4, UR19, UR22, 0x3 ;  /* 0x0000001613040291 */ /* 0x000fd0000f8e18ff */
[----:B-1----:R-:W-:-:S04]  /*4ef0*/  @P0 SHF.L.U32 R0, R3, 0x1f, RZ ;  /* 0x0000001f03000819 */ /* 0x002fc800000006ff */
[----:B------:R1:W2:Y:S01]  /*4f00*/  @P0 SYNCS.PHASECHK.TRANS64.TRYWAIT P1, [UR4], R0 ;  /* 0x00000000ff0005a7 */ /* 0x0002a20008021104 */
[----:B------:R-:W-:-:S04]  /*4f10*/  ULEA.HI UR4, UR25, UR25, URZ, 0x1 ;  /* 0x0000001919047291 */ /* 0x000fc8000f8f08ff */
[----:B------:R-:W-:-:S04]  /*4f20*/  ULOP3.LUT UR4, UR4, 0x7ffffffe, URZ, 0xc0, !UPT ;  /* 0x7ffffffe04047892 */ /* 0x000fc8000f8ec0ff */
[----:B------:R-:W-:-:S04]  /*4f30*/  UIADD3 UR4, UPT, UPT, -UR4, UR25, URZ ;  /* 0x0000001904047290 */ /* 0x000fc8000fffe1ff */
[----:B------:R-:W-:Y:S01]  /*4f40*/  ULEA UR31, UR4, UR51, 0x1 ;  /* 0x00000033041f7291 */ /* 0x000fe2000f8e08ff */
[----:B------:R-:W3:Y:S02]  /*4f50*/  SYNCS.PHASECHK.TRANS64.TRYWAIT P0, [UR41+0x190], R5 ;  /* 0x00019005ff0075a7 */ /* 0x000ee40008001129 */
[----:B-123--:R-:W-:Y:S09]  /*4f60*/  @!P0 BRA `(.L_x_90) ;  /* 0x00000050008c8947 */ /* 0x00eff20003800000 */
.L_x_200:
[----:B------:R-:W-:Y:S01]  /*4f70*/  UMOV UR25, UR18 ;  /* 0x0000001200197c82 */ /* 0x000fe20008000000 */
[----:B------:R-:W-:Y:S05]  /*4f80*/  BRA.U !UP0, `(.L_x_91) ;  /* 0x0000000108e07547 */ /* 0x000fea000b800000 */
[----:B------:R-:W-:Y:S02]  /*4f90*/  ULOP3.LUT UR33, UR31, 0x80000000, URZ, 0x3c, !UPT ;  /* 0x800000001f217892 */ /* 0x000fe4000f8e3cff */
[----:B------:R-:W-:Y:S02]  /*4fa0*/  USHF.R.U32.HI UR5, URZ, 0x1a, UR31 ;  /* 0x0000001aff057899 */ /* 0x000fe4000801161f */
[----:B------:R-:W-:Y:S02]  /*4fb0*/  USHF.R.U32.HI UR4, URZ, 0x1a, UR33 ;  /* 0x0000001aff047899 */ /* 0x000fe40008011621 */
[----:B------:R-:W-:Y:S02]  /*4fc0*/  ULOP3.LUT UR5, UR5, 0x30, URZ, 0xc0, !UPT ;  /* 0x0000003005057892 */ /* 0x000fe4000f8ec0ff */
[----:B------:R-:W-:Y:S02]  /*4fd0*/  ULOP3.LUT UR4, UR4, 0x30, URZ, 0xc0, !UPT ;  /* 0x0000003004047892 */ /* 0x000fe4000f8ec0ff */
[----:B------:R-:W-:-:S02]  /*4fe0*/  ULOP3.LUT UR5, UR5, 0x480, URZ, 0xfc, !UPT ;  /* 0x0000048005057892 */ /* 0x000fc4000f8efcff */
[----:B------:R-:W-:Y:S02]  /*4ff0*/  ULOP3.LUT UR26, UR4, 0x480, URZ, 0xfc, !UPT ;  /* 0x00000480041a7892 */ /* 0x000fe4000f8efcff */
[----:B------:R-:W-:Y:S02]  /*5000*/  UIADD3 UR25, UPT, UPT, UR50, UR18, URZ ;  /* 0x0000001232197290 */ /* 0x000fe4000fffe0ff */
[----:B------:R-:W-:Y:S01]  /*5010*/  UPRMT UR27, UR26, 0x5410, UR48 ;  /* 0x000054101a1b7896 */ /* 0x000fe20008000030 */
[----:B------:R-:W-:Y:S01]  /*5020*/  UMOV UR21, URZ ;  /* 0x000000ff00157c82 */ /* 0x000fe20008000000 */
[----:B------:R-:W-:Y:S01]  /*5030*/  UMOV UR20, UR46 ;  /* 0x0000002e00147c82 */ /* 0x000fe20008000000 */
[----:B------:R-:W-:Y:S01]  /*5040*/  UMOV UR4, UR19 ;  /* 0x0000001300047c82 */ /* 0x000fe20008000000 */
[----:B------:R-:W-:Y:S01]  /*5050*/  UPRMT UR29, UR5, 0x5410, UR49 ;  /* 0x00005410051d7896 */ /* 0x000fe20008000031 */
[----:B------:R-:W-:Y:S01]  /*5060*/  UMOV UR28, URZ ;  /* 0x000000ff001c7c82 */ /* 0x000fe20008000000 */
[----:B------:R-:W-:-:S10]  /*5070*/  UMOV UR26, URZ ;  /* 0x000000ff001a7c82 */ /* 0x000fd40008000000 */
.L_x_94:
[----:B--2---:R-:W-:Y:S01]  /*5080*/  ULEA UR7, UR4, UR22, 0x3 ;  /* 0x0000001604077291 */ /* 0x004fe2000f8e18ff */
[----:B---3--:R-:W-:Y:S11]  /*5090*/  @P1 BRA `(.L_x_92) ;  /* 0x00000000000c1947 */ /* 0x008ff60003800000 */
[----:B-1----:R-:W-:Y:S04]  /*50a0*/  SHF.L.U32 R5, R3, 0x1f, RZ ;  /* 0x0000001f03057819 */ /* 0x002fe800000006ff */
[----:B------:R-:W1:Y:S02]  /*50b0*/  SYNCS.PHASECHK.TRANS64.TRYWAIT P0, [UR7], R5 ;  /* 0x00000005ff0075a7 */ /* 0x000e640008001107 */
[----:B-1----:R-:W-:Y:S05]  /*50c0*/  @!P0 BRA `(.L_x_93) ;  /* 0x00000050004c8947 */ /* 0x002fea0003800000 */
.L_x_92:
[----:B------:R-:W-:Y:S01]  /*50d0*/  UISETP.NE.AND UP0, UPT, UR20, 0x1, UPT ;  /* 0x000000011400788c */ /* 0x000fe2000bf05270 */
[----:B------:R-:W-:Y:S01]  /*50e0*/  PLOP3.LUT P1, PT, PT, PT, PT, 0x80, 0x8 ;  /* 0x000000000008781c */ /* 0x000fe20003f2f070 */
[----:B------:R-:W-:Y:S02]  /*50f0*/  UIADD3 UR5, UPT, UPT, UR4, 0x1, URZ ;  /* 0x0000000104057890 */ /* 0x000fe4000fffe0ff */
[----:B------:R-:W-:Y:S02]  /*5100*/  ULEA UR12, UR4, UR36, 0x7 ;  /* 0x00000024040c7291 */ /* 0x000fe4000f8e38ff */
[----:B------:R-:W-:Y:S01]  /*5110*/  UISETP.NE.AND UP1, UPT, UR5, 0x12, UPT ;  /* 0x000000120500788c */ /* 0x000fe2000bf25270 */
[----:B------:R-:W-:Y:S01]  /*5120*/  PLOP3.LUT P0, PT, PT, PT, UP0, 0x80, 0x8 ;  /* 0x000000000008781c */ /* 0x000fe20003f0f008 */
[----:B------:R-:W-:Y:S02]  /*5130*/  ULEA UR10, UR4, UR35, 0x9 ;  /* 0x00000023040a7291 */ /* 0x000fe4000f8e48ff */
[----:B------:R-:W-:Y:S02]  /*5140*/  USEL UR6, URZ, 0x1, UP1 ;  /* 0x00000001ff067887 */ /* 0x000fe40008800000 */
[----:B------:R-:W-:Y:S02]  /*5150*/  USEL UR19, UR5, URZ, UP1 ;  /* 0x000000ff05137287 */ /* 0x000fe40008800000 */
[----:B------:R-:W-:Y:S02]  /*5160*/  ULEA UR16, UR4, UR37, 0x5 ;  /* 0x0000002504107291 */ /* 0x000fe4000f8e28ff */
[----:B------:R-:W-:Y:S01]  /*5170*/  @UP0 ULEA UR5, UR19, UR22, 0x3 ;  /* 0x0000001613050291 */ /* 0x000fe2000f8e18ff */
[----:B------:R-:W-:Y:S01]  /*5180*/  LOP3.LUT R3, R3, UR6, RZ, 0x3c, !PT ;  /* 0x0000000603037c12 */ /* 0x000fe2000f8e3cff */
[----:B------:R-:W-:Y:S02]  /*5190*/  UISETP.NE.U32.AND UP0, UPT, UR21, URZ, UPT ;  /* 0x000000ff1500728c */ /* 0x000fe4000bf05070 */
[----:B------:R-:W-:Y:S01]  /*51a0*/  ULEA UR14, UR4, UR38, 0x5 ;  /* 0x00000026040e7291 */ /* 0x000fe2000f8e28ff */
[----:B-1----:R-:W-:Y:S01]  /*51b0*/  @P0 SHF.L.U32 R0, R3, 0x1f, RZ ;  /* 0x0000001f03000819 */ /* 0x002fe200000006ff */
[----:B------:R-:W-:Y:S02]  /*51c0*/  UIADD3 UR8, UPT, UPT, UR12, 0x2, URZ ;  /* 0x000000020c087890 */ /* 0x000fe4000fffe0ff */
[----:B------:R-:W-:Y:S01]  /*51d0*/  UIADD3 UR6, UPT, UPT, UR10, 0x2, URZ ;  /* 0x000000020a067890 */ /* 0x000fe2000fffe0ff */
[----:B------:R2:W3:Y:S01]  /*51e0*/  @P0 SYNCS.PHASECHK.TRANS64.TRYWAIT P1, [UR5], R0 ;  /* 0x00000000ff0005a7 */ /* 0x0004e20008021105 */
[----:B------:R-:W-:Y:S02]  /*51f0*/  UIADD3 UR5, UPT, UPT, UR7, 0x90, URZ ;  /* 0x0000009007057890 */ /* 0x000fe4000fffe0ff */
[----:B------:R-:W-:Y:S02]  /*5200*/  UIADD3 UR18, UPT, UPT, UR18, 0x1, URZ ;  /* 0x0000000112127890 */ /* 0x000fe4000fffe0ff */
[----:B------:R-:W-:Y:S01]  /*5210*/  UIADD3 UR20, UPT, UPT, UR20, -0x1, URZ ;  /* 0xffffffff14147890 */ /* 0x000fe2000fffe0ff */
[----:B------:R-:W-:Y:S01]  /*5220*/  UMOV UR17, 0x4008 ;  /* 0x0000400800117882 */ /* 0x000fe20000000000 */
[----:B------:R-:W-:Y:S01]  /*5230*/  UMOV UR15, 0x4008 ;  /* 0x00004008000f7882 */ /* 0x000fe20000000000 */
[----:B------:R2:W-:Y:S01]  /*5240*/  UTCCP.T.S.2CTA.4x32dp128bit tmem[UR24+0x80], gdesc[UR16] ;  /* 0x00008010180079e7 */ /* 0x0005e20009300000 */
[----:B------:R2:W-:Y:S01]  /*5250*/  UTCCP.T.S.2CTA.4x32dp128bit tmem[UR24+0x84], gdesc[UR14] ;  /* 0x0000840e180079e7 */ /* 0x0005e20009300000 */
[----:B------:R-:W-:Y:S01]  /*5260*/  UMOV UR13, 0x80004020 ;  /* 0x80004020000d7882 */ /* 0x000fe20000000000 */
[----:B------:R-:W-:Y:S01]  /*5270*/  UMOV UR11, 0x80004020 ;  /* 0x80004020000b7882 */ /* 0x000fe20000000000 */
[----:B------:R-:W-:Y:S01]  /*5280*/  UMOV UR9, 0x80004020 ;  /* 0x8000402000097882 */ /* 0x000fe20000000000 */
[----:B------:R2:W-:Y:S01]  /*5290*/  UTCOMMA.2CTA gdesc[UR10], gdesc[UR12], tmem[UR23], tmem[UR28], idesc[UR29], tmem[UR30], UP0 ;  /* 0xc01e1c0c0a0075ea */ /* 0x0005e20008200017 */
[----:B------:R-:W-:Y:S01]  /*52a0*/  UISETP.NE.AND UP0, UPT, UR18, UR25, UPT ;  /* 0x000000191200728c */ /* 0x000fe2000bf05270 */
[----:B------:R-:W-:Y:S01]  /*52b0*/  UMOV UR7, 0x80004020 ;  /* 0x8000402000077882 */ /* 0x000fe20000000000 */
[----:B------:R-:W-:Y:S01]  /*52c0*/  UMOV UR21, 0x1 ;  /* 0x0000000100157882 */ /* 0x000fe20000000000 */
[----:B------:R2:W-:Y:S01]  /*52d0*/  UTCOMMA.2CTA gdesc[UR6], gdesc[UR8], tmem[UR23], tmem[UR26], idesc[UR27], tmem[UR32], UPT ;  /* 0xc0201a08060075ea */ /* 0x0005e2000ba00017 */
[----:B------:R2:W-:Y:S01]  /*52e0*/  UTCBAR.2CTA.MULTICAST [UR5], URZ, UR34 ;  /* 0x000000ff050073e9 */ /* 0x0005e20008200822 */
[----:B------:R-:W-:Y:S04]  /*52f0*/  UMOV UR4, UR19 ;  /* 0x0000001300047c82 */ /* 0x000fe80008000000 */
[----:B------:R-:W-:Y:S05]  /*5300*/  BRA.U UP0, `(.L_x_94) ;  /* 0xfffffffd005c7547 */ /* 0x000fea000b83ffff */
.L_x_91:
[----:B------:R-:W-:Y:S01]  /*5310*/  UIADD3 UR4, UPT, UPT, UR41, 0x180, URZ ;  /* 0x0000018029047890 */ /* 0x000fe2000fffe0ff */
[----:B------:R-:W-:-:S08]  /*5320*/  UMOV UR18, UR25 ;  /* 0x0000001900127c82 */ /* 0x000fd00008000000 */
[----:B------:R4:W-:Y:S01]  /*5330*/  UTCBAR.2CTA.MULTICAST [UR4], URZ, UR47 ;  /* 0x000000ff040073e9 */ /* 0x0009e2000820082f */
[----:B------:R-:W-:Y:S02]  /*5340*/  NOP ;  /* 0x0000000000007918 */ /* 0x000fe40000000000 */
.L_x_89:
[----:B--2---:R-:W-:Y:S01]  /*5350*/  R2UR UR5, R90 ;  /* 0x000000005a0572ca */ /* 0x004fe200000e0000 */
[----:B----4-:R-:W-:Y:S01]  /*5360*/  UIADD3 UR4, UPT, UPT, UR43, 0x1, URZ ;  /* 0x000000012b047890 */ /* 0x010fe2000fffe0ff */
[----:B------:R-:W-:-:S03]  /*5370*/  ISETP.NE.AND P0, PT, R9, 0x2, PT ;  /* 0x000000020900780c */ /* 0x000fc60003f05270 */
[----:B------:R-:W-:Y:S01]  /*5380*/  UISETP.NE.AND UP0, UPT, UR4, 0x2, UPT ;  /* 0x000000020400788c */ /* 0x000fe2000bf05270 */
[----:B-1----:R-:W-:Y:S02]  /*5390*/  SEL R5, RZ, 0x1, P0 ;  /* 0x00000001ff057807 */ /* 0x002fe40000000000 */
[----:B------:R-:W-:Y:S01]  /*53a0*/  SEL R9, R9, RZ, P0 ;  /* 0x000000ff09097207 */ /* 0x000fe20000000000 */
[----:B------:R-:W-:Y:S01]  /*53b0*/  USEL UR43, UR4, URZ, UP0 ;  /* 0x000000ff042b7287 */ /* 0x000fe20008000000 */
[----:B------:R-:W-:-:S03]  /*53c0*/  LOP3.LUT R8, R8, R5, RZ, 0x3c, !PT ;  /* 0x0000000508087212 */ /* 0x000fc600078e3cff */
[----:B------:R-:W-:Y:S02]  /*53d0*/  UIADD3 UR25, UPT, UPT, UR40, UR5, URZ ;  /* 0x0000000528197290 */ /* 0x000fe4000fffe0ff */
[----:B------:R-:W-:-:S06]  /*53e0*/  USEL UR5, URZ, 0x1, UP0 ;  /* 0x00000001ff057887 */ /* 0x000fcc0008000000 */
[----:B------:R-:W-:Y:S01]  /*53f0*/  LOP3.LUT R10, R10, UR5, RZ, 0x3c, !PT ;  /* 0x000000050a0a7c12 */ /* 0x000fe2000f8e3cff */
[----:B------:R-:W-:Y:S06]  /*5400*/  BRA.U UP2, `(.L_x_95) ;  /* 0xfffffff502147547 */ /* 0x000fec000b83ffff */
[----:B------:R-:W1:Y:S01]  /*5410*/  S2UR UR8, SR_CgaCtaId ;  /* 0x00000000000879c3 */ /* 0x000e620000008800 */
[----:B------:R-:W-:Y:S01]  /*5420*/  ELECT P0, URZ, PT ;  /* 0x0000000000ff782f */ /* 0x000fe20003800000 */
[----:B------:R-:W-:Y:S01]  /*5430*/  HFMA2 R0, -RZ, RZ, 0, 5.9604644775390625e-08 ;  /* 0x00000001ff007431 */ /* 0x000fe200000001ff */
[----:B------:R-:W-:-:S05]  /*5440*/  UMOV UR4, 0x40 ;  /* 0x0000004000047882 */ /* 0x000fca0000000000 */
[----:B------:R-:W-:Y:S01]  /*5450*/  UVIRTCOUNT.DEALLOC.SMPOOL 0x80 ;  /* 0x000000800000784c */ /* 0x000fe20000000000 */
[----:B------:R-:W-:Y:S02]  /*5460*/  UISETP.NE.AND UP0, UPT, UR54, URZ, UPT ;  /* 0x000000ff3600728c */ /* 0x000fe4000bf05270 */
[----:B-1----:R-:W-:-:S09]  /*5470*/  ULEA UR8, UR8, UR4, 0x18 ;  /* 0x0000000408087291 */ /* 0x002fd2000f8ec0ff */
[----:B------:R1:W-:Y:S01]  /*5480*/  @P0 STS.U8 [UR8+0x1c], R0 ;  /* 0x00001c00ff000988 */ /* 0x0003e20008000008 */
[----:B------:R-:W-:Y:S05]  /*5490*/  BRA.U UP0, `(.L_x_96) ;  /* 0x0000000100587547 */ /* 0x000fea000b800000 */
[----:B------:R-:W-:Y:S01]  /*54a0*/  UIADD3 UR5, UPT, UPT, UR22, 0x190, URZ ;  /* 0x0000019016057890 */ /* 0x000fe2000fffe0ff */
[----:B------:R-:W-:-:S03]  /*54b0*/  SHF.L.U32 R3, R10, 0x1f, RZ ;  /* 0x0000001f0a037819 */ /* 0x000fc600000006ff */
[----:B------:R-:W-:-:S09]  /*54c0*/  ULEA UR4, UR43, UR5, 0x3 ;  /* 0x000000052b047291 */ /* 0x000fd2000f8e18ff */
[----:B------:R-:W2:Y:S02]  /*54d0*/  SYNCS.PHASECHK.TRANS64.TRYWAIT P0, [UR4], R3 ;  /* 0x00000003ff0075a7 */ /* 0x000ea40008001104 */
[----:B--2---:R-:W-:Y:S05]  /*54e0*/  @!P0 BRA `(.L_x_97) ;  /* 0x0000004c005c8947 */ /* 0x004fea0003800000 */
.L_x_203:
[----:B------:R-:W-:-:S04]  /*54f0*/  UIADD3 UR4, UPT, UPT, UR43, 0x1, URZ ;  /* 0x000000012b047890 */ /* 0x000fc8000fffe0ff */
[----:B------:R-:W-:-:S04]  /*5500*/  UISETP.NE.AND UP1, UPT, UR4, 0x2, UPT ;  /* 0x000000020400788c */ /* 0x000fc8000bf25270 */
[----:B------:R-:W-:Y:S02]  /*5510*/  USEL UR6, URZ, 0x1, UP1 ;  /* 0x00000001ff067887 */ /* 0x000fe40008800000 */
[----:B------:R-:W-:-:S04]  /*5520*/  USEL UR4, UR4, URZ, UP1 ;  /* 0x000000ff04047287 */ /* 0x000fc80008800000 */
[----:B------:R-:W-:Y:S01]  /*5530*/  ULEA UR4, UR4, UR5, 0x3 ;  /* 0x0000000504047291 */ /* 0x000fe2000f8e18ff */
[----:B-1----:R-:W-:-:S04]  /*5540*/  LOP3.LUT R3, R10, UR6, RZ, 0x3c, !PT ;  /* 0x000000060a037c12 */ /* 0x002fc8000f8e3cff */
[----:B------:R-:W-:Y:S01]  /*5550*/  SHF.L.U32 R3, R3, 0x1f, RZ ;  /* 0x0000001f03037819 */ /* 0x000fe200000006ff */
[----:B------:R-:W-:-:S04]  /*5560*/  IMAD.U32 R0, RZ, RZ, UR4 ;  /* 0x00000004ff007e24 */ /* 0x000fc8000f8e00ff */
[----:B------:R1:W2:Y:S03]  /*5570*/  SYNCS.PHASECHK.TRANS64.TRYWAIT P0, [R0+URZ], R3 ;  /* 0x00000003000075a7 */ /* 0x0002a600080011ff */
[----:B--2---:R-:W-:Y:S05]  /*5580*/  @!P0 NANOSLEEP.SYNCS 0x989680 ;  /* 0x009896800000895d */ /* 0x004fea0003900000 */
[----:B------:R-:W2:Y:S02]  /*5590*/  @!P0 SYNCS.PHASECHK.TRANS64 P0, [R0+URZ], R3 ;  /* 0x00000003000085a7 */ /* 0x000ea400080010ff */
[----:B--2---:R-:W-:Y:S05]  /*55a0*/  @P0 BRA `(.L_x_98) ;  /* 0x0000000000200947 */ /* 0x004fea0003800000 */
.L_x_99:
[----:B--2---:R2:W4:Y:S02]  /*55b0*/  SYNCS.PHASECHK.TRANS64.TRYWAIT P0, [R0+URZ], R3 ;  /* 0x00000003000075a7 */ /* 0x00452400080011ff */
[----:B----4-:R-:W-:Y:S05]  /*55c0*/  @!P0 NANOSLEEP.SYNCS 0x989680 ;  /* 0x009896800000895d */ /* 0x010fea0003900000 */
[----:B------:R-:W4:Y:S02]  /*55d0*/  @!P0 SYNCS.PHASECHK.TRANS64 P0, [R0+URZ], R3 ;  /* 0x00000003000085a7 */ /* 0x000f2400080010ff */
[----:B----4-:R-:W-:Y:S05]  /*55e0*/  @!P0 BRA `(.L_x_99) ;  /* 0xfffffffc00f08947 */ /* 0x010fea000383ffff */
[----:B------:R-:W-:Y:S05]  /*55f0*/  BRA `(.L_x_98) ;  /* 0x00000000000c7947 */ /* 0x000fea0003800000 */
.L_x_96:
[----:B------:R-:W-:-:S04]  /*5600*/  UIADD3 UR4, UPT, UPT, UR22, 0x1c0, URZ ;  /* 0x000001c016047890 */ /* 0x000fc8000fffe0ff */
[----:B------:R-:W-:-:S09]  /*5610*/  UPRMT UR4, UR53, 0x654, UR4 ;  /* 0x0000065435047896 */ /* 0x000fd20008000004 */
[----:B------:R-:W-:Y:S03]  /*5620*/  SYNCS.ARRIVE.TRANS64.RED.A1T0 RZ, [UR4], RZ ;  /* 0x000000ffffff79a7 */ /* 0x000fe60008100404 */
.L_x_98:
[----:B-12---:R-:W-:Y:S01]  /*5630*/  SHF.L.U32 R3, RZ, 0x1f, RZ ;  /* 0x0000001fff037819 */ /* 0x006fe200000006ff */
[----:B------:R-:W-:Y:S01]  /*5640*/  UIADD3 UR4, UPT, UPT, UR22, 0x1c0, URZ ;  /* 0x000001c016047890 */ /* 0x000fe2000fffe0ff */
[----:B------:R-:W-:Y:S02]  /*5650*/  PLOP3.LUT P0, PT, PT, PT, UP0, 0x80, 0x8 ;  /* 0x000000000008781c */ /* 0x000fe40003f0f008 */
[----:B---3--:R-:W1:Y:S02]  /*5660*/  SYNCS.PHASECHK.TRANS64.TRYWAIT P1, [UR22+0x1c0], R3 ;  /* 0x0001c003ff0075a7 */ /* 0x008e640008021116 */
[----:B-1----:R-:W-:Y:S09]  /*5670*/  @!P1 BRA `(.L_x_100) ;  /* 0x0000004c00109947 */ /* 0x002ff20003800000 */
.L_x_205:
[----:B------:R-:W-:Y:S01]  /*5680*/  @!UP0 UPRMT UR4, UR53, 0x654, UR4 ;  /* 0x0000065435048896 */ /* 0x000fe20008000004 */
[----:B------:R-:W-:Y:S01]  /*5690*/  UMOV UR5, 0xffff ;  /* 0x0000ffff00057882 */ /* 0x000fe20000000000 */
[----:B------:R-:W-:-:S07]  /*56a0*/  UMOV UR6, 0x1 ;  /* 0x0000000100067882 */ /* 0x000fce0000000000 */
[----:B------:R-:W-:Y:S01]  /*56b0*/  @!P0 SYNCS.ARRIVE.TRANS64.RED.A1T0 RZ, [UR4], RZ ;  /* 0x000000ffffff89a7 */ /* 0x000fe20008100404 */
[----:B------:R-:W-:Y:S01]  /*56c0*/  NOP ;  /* 0x0000000000007918 */ /* 0x000fe20000000000 */
[----:B-1----:R-:W1:Y:S01]  /*56d0*/  LDS R0, [UR8+0x14] ;  /* 0x00001408ff007984 */ /* 0x002e620008000800 */
[----:B------:R-:W-:-:S04]  /*56e0*/  ULOP3.LUT UR4, UR24, 0xffff, URZ, 0xc0, !UPT ;  /* 0x0000ffff18047892 */ /* 0x000fc8000f8ec0ff */
[----:B------:R-:W-:-:S04]  /*56f0*/  USHF.R.U32.HI UR4, URZ, 0x5, UR4 ;  /* 0x00000005ff047899 */ /* 0x000fc80008011604 */
[----:B------:R-:W-:Y:S02]  /*5700*/  USHF.L.U32 UR5, UR5, UR4, URZ ;  /* 0x0000000405057299 */ /* 0x000fe400080006ff */
[----:B------:R-:W-:-:S04]  /*5710*/  USHF.L.U32 UR4, UR6, UR4, URZ ;  /* 0x0000000406047299 */ /* 0x000fc800080006ff */
[----:B-1----:R-:W-:-:S04]  /*5720*/  LOP3.LUT R0, R0, UR5, RZ, 0xc0, !PT ;  /* 0x0000000500007c12 */ /* 0x002fc8000f8ec0ff */
[----:B------:R-:W-:-:S13]  /*5730*/  ISETP.NE.AND P0, PT, R0, UR5, PT ;  /* 0x0000000500007c0c */ /* 0x000fda000bf05270 */
[----:B------:R-:W-:Y:S05]  /*5740*/  @P0 BRA `(.L_x_101) ;  /* 0x0000000000580947 */ /* 0x000fea0003800000 */
[----:B------:R-:W1:Y:S02]  /*5750*/  LDS R0, [UR8+0x18] ;  /* 0x00001808ff007984 */ /* 0x000e640008000800 */
[----:B-1----:R-:W-:-:S04]  /*5760*/  LOP3.LUT R0, R0, UR4, RZ, 0xc0, !PT ;  /* 0x0000000400007c12 */ /* 0x002fc8000f8ec0ff */
[----:B------:R-:W-:-:S13]  /*5770*/  ISETP.NE.AND P0, PT, R0, UR4, PT ;  /* 0x0000000400007c0c */ /* 0x000fda000bf05270 */
[----:B------:R-:W-:Y:S05]  /*5780*/  @P0 BRA `(.L_x_102) ;  /* 0x00000000003c0947 */ /* 0x000fea0003800000 */
[----:B------:R-:W1:Y:S01]  /*5790*/  S2R R2, SR_LANEID ;  /* 0x0000000000027919 */ /* 0x000e620000000000 */
[----:B------:R-:W-:Y:S01]  /*57a0*/  ULOP3.LUT UR5, URZ, UR5, URZ, 0x33, !UPT ;  /* 0x00000005ff057292 */ /* 0x000fe2000f8e33ff */
[----:B------:R-:W-:Y:S01]  /*57b0*/  LOP3.LUT R4, RZ, UR4, RZ, 0x33, !PT ;  /* 0x00000004ff047c12 */ /* 0x000fe2000f8e33ff */
[----:B------:R-:W-:Y:S02]  /*57c0*/  VOTEU.ANY UR4, UPT, PT ;  /* 0x0000000000047886 */ /* 0x000fe400038e0100 */
[----:B------:R-:W-:Y:S01]  /*57d0*/  UFLO.U32 UR4, UR4 ;  /* 0x00000004000472bd */ /* 0x000fe200080e0000 */
[----:B------:R-:W2:Y:S01]  /*57e0*/  REDUX UR6, R4 ;  /* 0x00000000040673c4 */ /* 0x000ea20000000000 */
[----:B------:R-:W-:-:S06]  /*57f0*/  IMAD.U32 R0, RZ, RZ, UR5 ;  /* 0x00000005ff007e24 */ /* 0x000fcc000f8e00ff */
[----:B------:R3:W-:Y:S01]  /*5800*/  UTCATOMSWS.AND URZ, UR5 ;  /* 0x0000000500ff79e3 */ /* 0x0007e20008000000 */
[----:B------:R-:W4:Y:S01]  /*5810*/  REDUX UR7, R0 ;  /* 0x00000000000773c4 */ /* 0x000f220000000000 */
[----:B-1----:R-:W-:Y:S01]  /*5820*/  ISETP.EQ.U32.AND P0, PT, R2, UR4, PT ;  /* 0x0000000402007c0c */ /* 0x002fe2000bf02070 */
[----:B--2---:R-:W-:Y:S01]  /*5830*/  IMAD.U32 R2, RZ, RZ, UR6 ;  /* 0x00000006ff027e24 */ /* 0x004fe2000f8e00ff */
[----:B----4-:R-:W-:-:S11]  /*5840*/  MOV R3, UR7 ;  /* 0x0000000700037c02 */ /* 0x010fd60008000f00 */
[----:B------:R3:W-:Y:S04]  /*5850*/  @P0 ATOMS.AND RZ, [UR8+0x14], R3 ;  /* 0x00001403ffff098c */ /* 0x0007e8000a800008 */
[----:B------:R3:W-:Y:S01]  /*5860*/  @P0 ATOMS.AND RZ, [UR8+0x18], R2 ;  /* 0x00001802ffff098c */ /* 0x0007e2000a800008 */
[----:B------:R-:W-:Y:S05]  /*5870*/  BRA `(.L_x_103) ;  /* 0x0000000000147947 */ /* 0x000fea0003800000 */
.L_x_102:
[----:B------:R-:W-:Y:S02]  /*5880*/  MOV R2, 0x58a0 ;  /* 0x000058a000027802 */ /* 0x000fe40000000f00 */
[----:B-----5:R-:W-:Y:S05]  /*5890*/  CALL.REL.NOINC `($__internal_0_$__cuda_sm10x_tcgen05_guardrail_trap_col_being_dealloced_not_returned_by_alloc) ;  /* 0x0000004c007c7944 */ /* 0x020fea0003c00000 */
[----:B------:R-:W-:Y:S05]  /*58a0*/  BRA `(.L_x_103) ;  /* 0x0000000000087947 */ /* 0x000fea0003800000 */
.L_x_101:
[----:B------:R-:W-:Y:S02]  /*58b0*/  MOV R2, 0x58d0 ;  /* 0x000058d000027802 */ /* 0x000fe40000000f00 */
[----:B-----5:R-:W-:Y:S05]  /*58c0*/  CALL.REL.NOINC `($__internal_2_$__cuda_sm10x_tcgen05_guardrail_trap_unallocated_columns_being_dealloced) ;  /* 0x0000004c00887944 */ /* 0x020fea0003c00000 */
.L_x_103:
[----:B------:R-:W-:Y:S01]  /*58d0*/  NOP ;  /* 0x0000000000007918 */ /* 0x000fe20000000000 */
[----:B---3--:R-:W-:Y:S05]  /*58e0*/  EXIT ;  /* 0x000000000000794d */ /* 0x008fea0003800000 */
.L_x_74:
[----:B------:R-:W-:-:S09]  /*58f0*/  UISETP.NE.OR UP0, UPT, UR24, 0x3, !UP5 ;  /* 0x000000031800788c */ /* 0x000fd2000ef05670 */
[----:B------:R-:W-:Y:S05]  /*5900*/  BRA.U UP0, `(.L_x_104) ;  /* 0x0000000d00f07547 */ /* 0x000fea000b800000 */
[----:B------:R-:W1:Y:S01]  /*5910*/  LDCU UR33, c[0x0][0x370] ;  /* 0x00006e00ff2177ac */ /* 0x000e620008000800 */
[----:B------:R-:W2:Y:S01]  /*5920*/  LDC.64 R16, c[0x0][0x348] ;  /* 0x0000d200ff107b82 */ /* 0x000ea20000000a00 */
[----:B------:R-:W-:Y:S02]  /*5930*/  HFMA2 R13, -RZ, RZ, 0, 0 ;  /* 0x00000000ff0d7431 */ /* 0x000fe400000001ff */
[----:B------:R-:W-:Y:S01]  /*5940*/  IMAD.MOV.U32 R15, RZ, RZ, 0x1 ;  /* 0x00000001ff0f7424 */ /* 0x000fe200078e00ff */
[----:B------:R-:W1:Y:S01]  /*5950*/  LDCU.128 UR28, c[0x0][0xf10] ;  /* 0x0001e200ff1c77ac */ /* 0x000e620008000c00 */
[----:B------:R-:W-:Y:S01]  /*5960*/  IMAD.MOV.U32 R14, RZ, RZ, RZ ;  /* 0x000000ffff0e7224 */ /* 0x000fe200078e00ff */
[----:B------:R-:W-:Y:S01]  /*5970*/  MOV R7, 0x2000 ;  /* 0x0000200000077802 */ /* 0x000fe20000000f00 */
[----:B------:R-:W3:Y:S01]  /*5980*/  LDCU UR32, c[0x0][0x374] ;  /* 0x00006e80ff2077ac */ /* 0x000ee20008000800 */
[----:B------:R-:W4:Y:S01]  /*5990*/  LDC.64 R2, c[0x0][0xc88] ;  /* 0x00032200ff027b82 */ /* 0x000f220000000a00 */
[----:B------:R-:W3:Y:S01]  /*59a0*/  LDCU UR15, c[0x0][0xf0c] ;  /* 0x0001e180ff0f77ac */ /* 0x000ee20008000800 */
[----:B------:R-:W3:Y:S06]  /*59b0*/  LDCU UR36, c[0x0][0xf20] ;  /* 0x0001e400ff2477ac */ /* 0x000eec0008000800 */
[----:B------:R-:W2:Y:S01]  /*59c0*/  LDC.64 R4, c[0x0][0xc90] ;  /* 0x00032400ff047b82 */ /* 0x000ea20000000a00 */
[----:B------:R-:W3:Y:S01]  /*59d0*/  LDCU UR4, c[0x0][0xf30] ;  /* 0x0001e600ff0477ac */ /* 0x000ee20008000800 */
[----:B-1----:R-:W-:-:S02]  /*59e0*/  UIMAD.WIDE.U32 UR6, UR33, UR28, URZ ;  /* 0x0000001c210672a5 */ /* 0x002fc4000f8e00ff */
[----:B---3--:R-:W-:Y:S01]  /*59f0*/  UIMAD.WIDE.U32 UR8, UR32, UR31, URZ ;  /* 0x0000001f200872a5 */ /* 0x008fe2000f8e00ff */
[----:B------:R-:W-:Y:S01]  /*5a00*/  UMOV UR24, 0x400 ;  /* 0x0000040000187882 */ /* 0x000fe20000000000 */
[----:B------:R-:W-:-:S03]  /*5a10*/  UPLOP3.LUT UP3, UPT, UPT, UPT, UPT, 0x40, 0x4 ;  /* 0x000000000004789c */ /* 0x000fc60003f6e870 */
[----:B------:R-:W-:Y:S01]  /*5a20*/  UMOV UR6, UR7 ;  /* 0x0000000700067c82 */ /* 0x000fe20008000000 */
[----:B------:R-:W-:Y:S01]  /*5a30*/  UISETP.GE.AND UP0, UPT, UR39, 0x1, UPT ;  /* 0x000000012700788c */ /* 0x000fe2000bf06270 */
[----:B------:R-:W-:Y:S01]  /*5a40*/  UMOV UR34, UR9 ;  /* 0x0000000900227c82 */ /* 0x000fe20008000000 */
[----:B------:R-:W-:Y:S01]  /*5a50*/  UISETP.NE.AND UP4, UPT, UR39, 0x1, UPT ;  /* 0x000000012700788c */ /* 0x000fe2000bf85270 */
[----:B------:R-:W1:Y:S01]  /*5a60*/  LDCU.64 UR16, c[0x0][0xf28] ;  /* 0x0001e500ff1077ac */ /* 0x000e620008000a00 */
[----:B------:R-:W-:Y:S02]  /*5a70*/  ULEA UR24, UR58, UR24, 0x18 ;  /* 0x000000183a187291 */ /* 0x000fe4000f8ec0ff */
[----:B------:R-:W-:Y:S02]  /*5a80*/  UISETP.NE.AND UP6, UPT, UR15, 0x1, UPT ;  /* 0x000000010f00788c */ /* 0x000fe4000bfc5270 */
[----:B------:R-:W-:Y:S02]  /*5a90*/  UISETP.NE.AND UP5, UPT, UR30, 0x1, UPT ;  /* 0x000000011e00788c */ /* 0x000fe4000bfa5270 */
[----:B------:R-:W-:-:S02]  /*5aa0*/  USHF.R.U32.HI UR35, URZ, UR29, UR6 ;  /* 0x0000001dff237299 */ /* 0x000fc40008011606 */
[----:B------:R-:W-:Y:S02]  /*5ab0*/  USHF.R.U32.HI UR34, URZ, UR36, UR34 ;  /* 0x00000024ff227299 */ /* 0x000fe40008011622 */
[----:B------:R-:W-:Y:S01]  /*5ac0*/  UISETP.NE.AND UP2, UPT, UR4, 0x1, UPT ;  /* 0x000000010400788c */ /* 0x000fe2000bf45270 */
[----:B------:R-:W-:-:S10]  /*5ad0*/  UMOV UR12, URZ ;  /* 0x000000ff000c7c82 */ /* 0x000fd40008000000 */
.L_x_113:
[C---:B------:R-:W-:Y:S02]  /*5ae0*/  LEA R12, R14.reuse, UR24, 0x3 ;  /* 0x000000180e0c7c11 */ /* 0x040fe4000f8e18ff */
[----:B------:R-:W-:Y:S02]  /*5af0*/  SHF.L.U32 R9, R13, 0x1f, RZ ;  /* 0x0000001f0d097819 */ /* 0x000fe400000006ff */
[----:B------:R-:W-:Y:S02]  /*5b00*/  LEA R10, R14, UR24, 0x4 ;  /* 0x000000180e0a7c11 */ /* 0x000fe4000f8e20ff */
[----:B---3--:R-:W3:Y:S02]  /*5b10*/  SYNCS.PHASECHK.TRANS64.TRYWAIT P0, [R12+URZ+0x160], R9 ;  /* 0x000160090c0075a7 */ /* 0x008ee400080011ff */
[----:B---3--:R-:W-:Y:S05]  /*5b20*/  @!P0 BRA `(.L_x_105) ;  /* 0x0000004400fc8947 */ /* 0x008fea0003800000 */
.L_x_206:
[----:B---3--:R-:W3:Y:S01]  /*5b30*/  LDS.128 R8, [R10+0x1d0] ;  /* 0x0001d0000a087984 */ /* 0x008ee20000000c00 */
[----:B------:R-:W-:Y:S01]  /*5b40*/  UISETP.GE.AND UP0, UPT, UR39, 0x1, UPT ;  /* 0x000000012700788c */ /* 0x000fe2000bf06270 */
[----:B------:R-:W-:Y:S01]  /*5b50*/  @!PT LDS RZ, [RZ] ;  /* 0x00000000fffff984 */ /* 0x000fe20000000800 */
[----:B------:R-:W-:Y:S01]  /*5b60*/  @!PT LDS RZ, [RZ] ;  /* 0x00000000fffff984 */ /* 0x000fe20000000800 */
[----:B------:R-:W-:Y:S01]  /*5b70*/  @!PT LDS RZ, [RZ] ;  /* 0x00000000fffff984 */ /* 0x000fe20000000800 */
[----:B------:R-:W-:Y:S01]  /*5b80*/  @!PT LDS RZ, [RZ] ;  /* 0x00000000fffff984 */ /* 0x000fe20000000800 */
[----:B------:R1:W-:Y:S06]  /*5b90*/  MEMBAR.ALL.CTA ;  /* 0x0000000000007992 */ /* 0x0003ec0000008000 */
[----:B-1----:R-:W1:Y:S01]  /*5ba0*/  FENCE.VIEW.ASYNC.S ;  /* 0x00000000000073c6 */ /* 0x002e620000000000 */
[----:B---3--:R-:W-:Y:S11]  /*5bb0*/  LOP3.LUT P0, RZ, R10, 0x1, RZ, 0xc0, !PT ;  /* 0x000000010aff7812 */ /* 0x008ff6000780c0ff */
[----:B------:R-:W-:Y:S02]  /*5bc0*/  @!UPT UIADD3 URZ, UPT, UPT, URZ, URZ, URZ ;  /* 0x000000fffffff290 */ /* 0x000fe4000fffe0ff */
[----:B-1----:R-:W-:Y:S01]  /*5bd0*/  VOTEU.ANY UP1, P0 ;  /* 0x0000000000ff7886 */ /* 0x002fe20000020100 */
[----:B------:R-:W-:Y:S11]  /*5be0*/  PLOP3.LUT P0, PT, PT, PT, UP1, 0x80, 0x8 ;  /* 0x000000000008781c */ /* 0x000ff60003f0f018 */
[----:B------:R-:W-:Y:S02]  /*5bf0*/  @!UPT UIADD3 URZ, UPT, UPT, URZ, URZ, URZ ;  /* 0x000000fffffff290 */ /* 0x000fe4000fffe0ff */
[----:B------:R-:W-:Y:S02]  /*5c00*/  @P0 SHF.R.U32.HI R0, RZ, 0x10, R9 ;  /* 0x00000010ff000819 */ /* 0x000fe40000011609 */
[----:B------:R-:W-:Y:S02]  /*5c10*/  @P0 MOV R6, R8 ;  /* 0x0000000800060202 */ /* 0x000fe40000000f00 */
[----:B------:R-:W-:Y:S01]  /*5c20*/  @P0 R2UR UR4, R0 ;  /* 0x00000000000402ca */ /* 0x000fe200000e0000 */
[----:B------:R-:W-:Y:S01]  /*5c30*/  VIADD R0, R12, 0x170 ;  /* 0x000001700c007836 */ /* 0x000fe20000000000 */
[----:B------:R-:W-:Y:S02]  /*5c40*/  @P0 LOP3.LUT R8, R9, 0xffff, RZ, 0xc0, !PT ;  /* 0x0000ffff09080812 */ /* 0x000fe400078ec0ff */
[----:B------:R-:W-:Y:S02]  /*5c50*/  @P0 R2UR UR6, R6 ;  /* 0x00000000060602ca */ /* 0x000fe400000e0000 */
[----:B------:R-:W-:Y:S02]  /*5c60*/  PRMT R0, RZ, 0x654, R0 ;  /* 0x00000654ff007816 */ /* 0x000fe40000000000 */
[----:B------:R-:W-:Y:S02]  /*5c70*/  @P0 R2UR UR5, R8 ;  /* 0x00000000080502ca */ /* 0x000fe400000e0000 */
[----:B------:R1:W-:Y:S03]  /*5c80*/  SYNCS.ARRIVE.TRANS64.RED.A1T0 RZ, [R0+URZ], RZ ;  /* 0x000000ff00ff79a7 */ /* 0x0003e600081004ff */
[----:B------:R-:W-:Y:S04]  /*5c90*/  @UP1 UMOV UR26, UR4 ;  /* 0x00000004001a1c82 */ /* 0x000fe80008000000 */
[----:B------:R-:W-:Y:S04]  /*5ca0*/  @UP1 UMOV UR14, UR6 ;  /* 0x00000006000e1c82 */ /* 0x000fe80008000000 */
[----:B------:R-:W-:Y:S01]  /*5cb0*/  @UP1 UMOV UR13, UR5 ;  /* 0x00000005000d1c82 */ /* 0x000fe20008000000 */
[----:B------:R-:W-:Y:S05]  /*5cc0*/  BRA.U !UP0, `(.L_x_106) ;  /* 0x0000000108a47547 */ /* 0x000fea000b800000 */
[----:B------:R-:W-:Y:S02]  /*5cd0*/  UIMAD.WIDE.U32 UR8, UR13, UR31, URZ ;  /* 0x0000001f0d0872a5 */ /* 0x000fe4000f8e00ff */
[----:B------:R-:W-:Y:S02]  /*5ce0*/  UIMAD.WIDE.U32 UR10, UR14, UR28, URZ ;  /* 0x0000001c0e0a72a5 */ /* 0x000fe4000f8e00ff */
[----:B------:R-:W-:Y:S02]  /*5cf0*/  USEL UR4, UR32, UR34, !UP5 ;  /* 0x0000002220047287 */ /* 0x000fe4000e800000 */
[----:B------:R-:W-:Y:S02]  /*5d00*/  USEL UR7, UR33, UR35, !UP6 ;  /* 0x0000002321077287 */ /* 0x000fe4000f000000 */
[----:B------:R-:W-:Y:S02]  /*5d10*/  UIMAD.WIDE.U32 UR18, UR4, UR16, URZ ;  /* 0x00000010041272a5 */ /* 0x000fe4000f8e00ff */
[----:B------:R-:W-:Y:S01]  /*5d20*/  UIMAD.WIDE.U32 UR20, UR7, UR16, URZ ;  /* 0x00000010071472a5 */ /* 0x000fe2000f8e00ff */
[----:B------:R-:W-:Y:S02]  /*5d30*/  UMOV UR5, UR9 ;  /* 0x0000000900057c82 */ /* 0x000fe40008000000 */
[----:B------:R-:W-:Y:S03]  /*5d40*/  USHF.R.U32.HI UR6, URZ, UR36, UR5 ;  /* 0x00000024ff067299 */ /* 0x000fe60008011605 */
[----:B------:R-:W-:Y:S01]  /*5d50*/  UMOV UR5, UR11 ;  /* 0x0000000b00057c82 */ /* 0x000fe20008000000 */
[----:B------:R-:W-:Y:S02]  /*5d60*/  USEL UR6, UR13, UR6, !UP5 ;  /* 0x000000060d067287 */ /* 0x000fe4000e800000 */
[----:B------:R-:W-:Y:S02]  /*5d70*/  USHF.R.U32.HI UR8, URZ, UR29, UR5 ;  /* 0x0000001dff087299 */ /* 0x000fe40008011605 */
[----:B------:R-:W-:Y:S01]  /*5d80*/  UIMAD.WIDE.U32 UR10, UR6, UR16, URZ ;  /* 0x00000010060a72a5 */ /* 0x000fe2000f8e00ff */
[----:B------:R-:W-:Y:S02]  /*5d90*/  UMOV UR5, UR19 ;  /* 0x0000001300057c82 */ /* 0x000fe40008000000 */
[----:B------:R-:W-:Y:S03]  /*5da0*/  @UP4 USHF.R.U32.HI UR4, URZ, UR17, UR5 ;  /* 0x00000011ff044299 */ /* 0x000fe60008011605 */
[----:B------:R-:W-:Y:S01]  /*5db0*/  UMOV UR5, UR21 ;  /* 0x0000001500057c82 */ /* 0x000fe20008000000 */
[----:B------:R-:W-:Y:S02]  /*5dc0*/  UIMAD UR4, UR39, UR4, URZ ;  /* 0x00000004270472a4 */ /* 0x000fe4000f8e02ff */
[----:B------:R-:W-:Y:S02]  /*5dd0*/  @UP4 USHF.R.U32.HI UR7, URZ, UR17, UR5 ;  /* 0x00000011ff074299 */ /* 0x000fe40008011605 */
[----:B------:R-:W-:Y:S02]  /*5de0*/  USEL UR5, UR14, UR8, !UP6 ;  /* 0x000000080e057287 */ /* 0x000fe4000f000000 */
[----:B------:R-:W-:Y:S02]  /*5df0*/  UIMAD UR8, UR39, UR7, URZ ;  /* 0x00000007270872a4 */ /* 0x000fe4000f8e02ff */
[----:B------:R-:W-:Y:S03]  /*5e00*/  UISETP.GE.AND UP0, UPT, UR6, UR4, UPT ;  /* 0x000000040600728c */ /* 0x000fe6000bf06270 */
[----:B------:R-:W-:Y:S01]  /*5e10*/  UMOV UR4, UR11 ;  /* 0x0000000b00047c82 */ /* 0x000fe20008000000 */
[----:B------:R-:W-:Y:S02]  /*5e20*/  UISETP.GE.OR UP0, UPT, UR5, UR8, UP0 ;  /* 0x000000080500728c */ /* 0x000fe40008706670 */
[----:B------:R-:W-:Y:S02]  /*5e30*/  USHF.R.U32.HI UR4, URZ, UR17, UR4 ;  /* 0x00000011ff047299 */ /* 0x000fe40008011604 */
[----:B------:R-:W-:Y:S02]  /*5e40*/  UIMAD.WIDE.U32 UR8, UR5, UR16, URZ ;  /* 0x00000010050872a5 */ /* 0x000fe4000f8e00ff */
[----:B------:R-:W-:Y:S04]  /*5e50*/  USEL UR10, UR6, UR4, !UP4 ;  /* 0x00000004060a7287 */ /* 0x000fe8000e000000 */
[----:B------:R-:W-:Y:S01]  /*5e60*/  UIADD3 UR11, UPT, UPT, -UR10, URZ, URZ ;  /* 0x000000ff0a0b7290 */ /* 0x000fe2000fffe1ff */
[----:B------:R-:W-:Y:S02]  /*5e70*/  @!UP0 UMOV UR4, UR9 ;  /* 0x0000000900048c82 */ /* 0x000fe40008000000 */
[----:B------:R-:W-:Y:S02]  /*5e80*/  @!UP0 USHF.R.U32.HI UR4, URZ, UR17, UR4 ;  /* 0x00000011ff048299 */ /* 0x000fe40008011604 */
[----:B------:R-:W-:Y:S02]  /*5e90*/  UIMAD UR8, UR39, UR11, UR6 ;  /* 0x0000000b270872a4 */ /* 0x000fe4000f8e0206 */
[----:B------:R-:W-:Y:S04]  /*5ea0*/  @!UP0 USEL UR4, UR5, UR4, !UP4 ;  /* 0x0000000405048287 */ /* 0x000fe8000e000000 */
[----:B------:R-:W-:Y:S02]  /*5eb0*/  @!UP0 UIMAD UR8, UR7, UR8, UR4 ;  /* 0x00000008070882a4 */ /* 0x000fe4000f8e0204 */
[----:B------:R-:W-:Y:S02]  /*5ec0*/  @!UP0 UIADD3 UR9, UPT, UPT, UR10, -UR4, URZ ;  /* 0x800000040a098290 */ /* 0x000fe4000fffe0ff */
[----:B------:R-:W-:Y:S02]  /*5ed0*/  UIADD3 UR4, UPT, UPT, -UR5, URZ, URZ ;  /* 0x000000ff05047290 */ /* 0x000fe4000fffe1ff */
[----:B------:R-:W-:Y:S02]  /*5ee0*/  UIADD3 UR7, UPT, UPT, -UR6, URZ, URZ ;  /* 0x000000ff06077290 */ /* 0x000fe4000fffe1ff */
[----:B------:R-:W-:Y:S02]  /*5ef0*/  @!UP0 UIMAD UR6, UR9, UR39, UR5 ;  /* 0x00000027090682a4 */ /* 0x000fe4000f8e0205 */
[----:B------:R-:W-:Y:S02]  /*5f00*/  UIMAD UR14, UR15, UR4, UR14 ;  /* 0x000000040f0e72a4 */ /* 0x000fe4000f8e020e */
[----:B------:R-:W-:Y:S01]  /*5f10*/  UIMAD UR13, UR30, UR7, UR13 ;  /* 0x000000071e0d72a4 */ /* 0x000fe2000f8e020d */
[----:B------:R-:W-:Y:S02]  /*5f20*/  @!UP0 UMOV UR5, UR8 ;  /* 0x0000000800058c82 */ /* 0x000fe40008000000 */
[----:B------:R-:W-:Y:S02]  /*5f30*/  UIMAD UR14, UR5, UR15, UR14 ;  /* 0x0000000f050e72a4 */ /* 0x000fe4000f8e020e */
[----:B------:R-:W-:Y:S11]  /*5f40*/  UIMAD UR13, UR6, UR30, UR13 ;  /* 0x0000001e060d72a4 */ /* 0x000ff6000f8e020d */
[----:B------:R-:W-:Y:S01]  /*5f50*/  @!UPT UIADD3 URZ, UPT, UPT, URZ, URZ, URZ ;  /* 0x000000fffffff290 */ /* 0x000fe2000fffe0ff */
.L_x_106:
[----:B------:R-:W3:Y:S01]  /*5f60*/  @!UP2 LDCU.128 UR20, c[0x0][0xf10] ;  /* 0x0001e200ff14a7ac */ /* 0x000ee20008000c00 */
[C---:B--2---:R-:W-:Y:S02]  /*5f70*/  ISETP.NE.U32.AND P1, PT, R4.reuse, RZ, PT ;  /* 0x000000ff0400720c */ /* 0x044fe40003f25070 */
[----:B------:R-:W-:Y:S02]  /*5f80*/  ISETP.NE.U32.AND P0, PT, R4, RZ, PT ;  /* 0x000000ff0400720c */ /* 0x000fe40003f05070 */
[C---:B------:R-:W-:Y:S02]  /*5f90*/  ISETP.NE.AND.EX P1, PT, R5.reuse, RZ, PT, P1 ;  /* 0x000000ff0500720c */ /* 0x040fe40003f25310 */
[----:B------:R-:W-:Y:S01]  /*5fa0*/  ISETP.NE.AND.EX P0, PT, R5, RZ, PT, P0 ;  /* 0x000000ff0500720c */ /* 0x000fe20003f05300 */
[----:B------:R-:W2:Y:S01]  /*5fb0*/  @!UP2 LDCU UR5, c[0x0][0xf0c] ;  /* 0x0001e180ff05a7ac */ /* 0x000ea20008000800 */
[----:B------:R-:W-:Y:S02]  /*5fc0*/  USHF.L.U32 UR11, UR27, 0x7, URZ ;  /* 0x000000071b0b7899 */ /* 0x000fe400080006ff */
[----:B------:R-:W-:Y:S02]  /*5fd0*/  USHF.L.U32 UR10, UR25, 0x6, URZ ;  /* 0x00000006190a7899 */ /* 0x000fe400080006ff */
[----:B---3--:R-:W-:Y:S07]  /*5fe0*/  UIMAD.WIDE.U32 UR6, UR14, UR20, URZ ;  /* 0x000000140e0672a5 */ /* 0x008fee000f8e00ff */
[----:B------:R-:W-:Y:S01]  /*5ff0*/  @!UP2 UMOV UR4, UR7 ;  /* 0x000000070004ac82 */ /* 0x000fe20008000000 */
[----:B--2---:R-:W-:Y:S02]  /*6000*/  @!UP2 UISETP.NE.AND UP0, UPT, UR5, 0x1, UPT ;  /* 0x000000010500a88c */ /* 0x004fe4000bf05270 */
[----:B------:R-:W-:Y:S02]  /*6010*/  @!UP2 USHF.R.U32.HI UR4, URZ, UR21, UR4 ;  /* 0x00000015ff04a299 */ /* 0x000fe40008011604 */
[----:B------:R-:W-:Y:S02]  /*6020*/  UIMAD.WIDE.U32 UR6, UR13, UR23, URZ ;  /* 0x000000170d0672a5 */ /* 0x000fe4000f8e00ff */
[----:B------:R-:W-:Y:S02]  /*6030*/  @!UP2 USEL UR8, UR14, UR4, !UP0 ;  /* 0x000000040e08a287 */ /* 0x000fe4000c000000 */
[----:B------:R-:W-:Y:S03]  /*6040*/  @!UP2 UISETP.NE.AND UP0, UPT, UR22, 0x1, UPT ;  /* 0x000000011600a88c */ /* 0x000fe6000bf05270 */
[----:B------:R-:W-:Y:S02]  /*6050*/  @!UP2 UMOV UR6, UR7 ;  /* 0x000000070006ac82 */ /* 0x000fe40008000000 */
[----:B------:R-:W2:Y:S02]  /*6060*/  @!UP2 LDCU UR4, c[0x0][0xf20] ;  /* 0x0001e400ff04a7ac */ /* 0x000ea40008000800 */
[----:B--2---:R-:W-:Y:S04]  /*6070*/  @!UP2 USHF.R.U32.HI UR6, URZ, UR4, UR6 ;  /* 0x00000004ff06a299 */ /* 0x004fe80008011606 */
[----:B------:R-:W-:Y:S04]  /*6080*/  @!UP2 USEL UR6, UR13, UR6, !UP0 ;  /* 0x000000060d06a287 */ /* 0x000fe8000c000000 */
[----:B------:R-:W-:Y:S02]  /*6090*/  @!UP2 UIADD3 UR4, UPT, UPT, -UR8, UR6, URZ ;  /* 0x000000060804a290 */ /* 0x000fe4000fffe1ff */
[----:B------:R-:W-:Y:S02]  /*60a0*/  @!UP2 UIADD3 UR6, UPT, UPT, UR8, -UR6, URZ ;  /* 0x800000060806a290 */ /* 0x000fe4000fffe0ff */
[----:B------:R-:W-:Y:S02]  /*60b0*/  @!UP2 UIMAD UR14, UR4, UR5, UR14 ;  /* 0x00000005040ea2a4 */ /* 0x000fe4000f8e020e */
[----:B------:R-:W-:Y:S01]  /*60c0*/  @!UP2 UIMAD UR13, UR6, UR22, UR13 ;  /* 0x00000016060da2a4 */ /* 0x000fe2000f8e020d */
[----:B------:R-:W-:Y:S11]  /*60d0*/  BRA.U UP3, `(.L_x_107) ;  /* 0x0000000103107547 */ /* 0x000ff6000b800000 */
[----:B-1----:R-:W-:Y:S04]  /*60e0*/  MOV R0, UR51 ;  /* 0x0000003300007c02 */ /* 0x002fe80008000f00 */
[----:B------:R-:W-:Y:S04]  /*60f0*/  SHF.L.U32 R9, R0, 0x1f, RZ ;  /* 0x0000001f00097819 */ /* 0x000fe800000006ff */
[----:B------:R-:W1:Y:S02]  /*6100*/  SYNCS.PHASECHK.TRANS64.TRYWAIT P2, [UR24+0x158], R9 ;  /* 0x00015809ff0075a7 */ /* 0x000e640008041118 */
[----:B-1----:R-:W-:Y:S05]  /*6110*/  @!P2 BRA `(.L_x_108) ;  /* 0x000000400094a947 */ /* 0x002fea0003800000 */
.L_x_107:
[----:B------:R-:W-:Y:S05]  /*6120*/  @!P1 BRA `(.L_x_109) ;  /* 0x0000000000309947 */ /* 0x000fea0003800000 */
[----:B----4-:R-:W-:Y:S01]  /*6130*/  ISETP.NE.U32.AND P1, PT, R2, RZ, PT ;  /* 0x000000ff0200720c */ /* 0x010fe20003f25070 */
[----:B------:R-:W2:Y:S01]  /*6140*/  LDCU.64 UR4, c[0x0][0x358] ;  /* 0x00006b00ff0477ac */ /* 0x000ea20008000a00 */
[----:B------:R-:W-:Y:S02]  /*6150*/  IMAD.MOV.U32 R88, RZ, RZ, 0x1 ;  /* 0x00000001ff587424 */ /* 0x000fe400078e00ff */
[----:B------:R-:W-:Y:S11]  /*6160*/  ISETP.NE.AND.EX P1, PT, R3, RZ, PT, P1 ;  /* 0x000000ff0300720c */ /* 0x000ff60003f25310 */
[----:B------:R-:W-:Y:S02]  /*6170*/  @!UPT UIADD3 URZ, UPT, UPT, URZ, URZ, URZ ;  /* 0x000000fffffff290 */ /* 0x000fe4000fffe0ff */
[----:B-1----:R-:W1:Y:S01]  /*6180*/  @P1 LDC.64 R8, c[0x0][0xc88] ;  /* 0x00032200ff081b82 */ /* 0x002e620000000a00 */
[----:B------:R-:W-:Y:S04]  /*6190*/  @P1 IMAD R0, R4, UR44, RZ ;  /* 0x0000002c04001c24 */ /* 0x000fe8000f8e02ff */
[----:B-1----:R-:W-:Y:S04]  /*61a0*/  @P1 IMAD.WIDE R8, R0, 0x4, R8 ;  /* 0x0000000400081825 */ /* 0x002fe800078e0208 */
[----:B------:R-:W-:Y:S01]  /*61b0*/  HFMA2 R0, -RZ, RZ, 0, 5.9604644775390625e-08 ;  /* 0x00000001ff007431 */ /* 0x000fe200000001ff */
[----:B--2--5:R2:W5:Y:S04]  /*61c0*/  @P1 LDG.E R41, desc[UR4][R8.64] ;  /* 0x0000000408291981 */ /* 0x024568000c1e1900 */
[----:B------:R-:W-:Y:S01]  /*61d0*/  @!P1 PRMT R88, R0, 0x7610, R88 ;  /* 0x0000761000589816 */ /* 0x000fe20000000058 */
[----:B--2---:R-:W3:Y:S06]  /*61e0*/  @!P1 LDC R41, c[0x0][0xc80] ;  /* 0x00032000ff299b82 */ /* 0x004eec0000000800 */
.L_x_109:
[----:B---3-5:R-:W-:Y:S01]  /*61f0*/  @!P0 FSETP.EQ.AND P1, PT, R41, RZ, PT ;  /* 0x000000ff2900820b */ /* 0x028fe20003f22000 */
[----:B------:R-:W-:Y:S01]  /*6200*/  @!UPT UIADD3 URZ, UPT, UPT, URZ, URZ, URZ ;  /* 0x000000fffffff290 */ /* 0x000fe2000fffe0ff */
[----:B------:R-:W-:Y:S11]  /*6210*/  @!P0 BRA `(.L_x_110) ;  /* 0x0000000000188947 */ /* 0x000ff60003800000 */
[----:B------:R-:W-:Y:S02]  /*6220*/  LOP3.LUT P0, RZ, R88, 0xff, RZ, 0xc0, !PT ;  /* 0x000000ff58ff7812 */ /* 0x000fe4000780c0ff */
[----:B----4-:R-:W-:Y:S04]  /*6230*/  ISETP.NE.U32.AND P1, PT, R2, RZ, PT ;  /* 0x000000ff0200720c */ /* 0x010fe80003f25070 */
[----:B------:R-:W-:Y:S04]  /*6240*/  ISETP.NE.AND.EX P1, PT, R3, RZ, PT, P1 ;  /* 0x000000ff0300720c */ /* 0x000fe80003f25310 */
[----:B------:R-:W-:Y:S03]  /*6250*/  PLOP3.LUT P1, PT, P1, PT, PT, 0x8, 0x80 ;  /* 0x000000000080781c */ /* 0x000fe60000f2e170 */
[----:B------:R-:W-:Y:S11]  /*6260*/  @P0 FSETP.EQ.AND P1, PT, R41, RZ, PT ;  /* 0x000000ff2900020b */ /* 0x000ff60003f22000 */
[----:B------:R-:W-:Y:S02]  /*6270*/  @!UPT UIADD3 URZ, UPT, UPT, URZ, URZ, URZ ;  /* 0x000000fffffff290 */ /* 0x000fe4000fffe0ff */
.L_x_110:
[----:B------:R-:W-:Y:S01]  /*6280*/  ULEA UR4, UR12, UR24, 0x3 ;  /* 0x000000180c047291 */ /* 0x000fe2000f8e18ff */
[----:B-1----:R-:W-:Y:S02]  /*6290*/  SHF.L.U32 R9, R15, 0x1f, RZ ;  /* 0x0000001f0f097819 */ /* 0x002fe400000006ff */
[----:B------:R-:W-:Y:S04]  /*62a0*/  ELECT P0, URZ, PT ;  /* 0x0000000000ff782f */ /* 0x000fe80003800000 */
[----:B------:R-:W-:Y:S02]  /*62b0*/  PLOP3.LUT P1, PT, P1, P0, PT, 0xf2, 0x2f ;  /* 0x00000000002f781c */ /* 0x000fe40000f21e72 */
[----:B------:R-:W1:Y:S11]  /*62c0*/  SYNCS.PHASECHK.TRANS64.TRYWAIT P2, [UR4+0x138], R9 ;  /* 0x00013809ff0075a7 */ /* 0x000e760008041104 */
[----:B------:R-:W-:Y:S05]  /*62d0*/  @!P1 IADD3 R8, P0, PT, R16, 0x980, RZ ;  /* 0x0000098010089810 */ /* 0x000fea0007f1e0ff */
[----:B------:R-:W-:Y:S01]  /*62e0*/  @!P1 IMAD.X R6, RZ, RZ, R17, P0 ;  /* 0x000000ffff069224 */ /* 0x000fe200000e0611 */
[----:B-1----:R-:W-:Y:S07]  /*62f0*/  @!P2 BRA `(.L_x_111) ;  /* 0x000000400034a947 */ /* 0x002fee0003800000 */
.L_x_209:
[----:B------:R-:W-:Y:S01]  /*6300*/  @!P1 R2UR UR7, R6 ;  /* 0x00000000060792ca */ /* 0x000fe200000e0000 */
[----:B------:R-:W-:Y:S01]  /*6310*/  UIADD3 UR5, UPT, UPT, UR12, 0x1, URZ ;  /* 0x000000010c057890 */ /* 0x000fe2000fffe0ff */
[----:B------:R-:W-:Y:S01]  /*6320*/  @!P1 R2UR UR6, R8 ;  /* 0x00000000080692ca */ /* 0x000fe200000e0000 */
[----:B------:R-:W-:Y:S01]  /*6330*/  UIADD3 UR9, UPT, UPT, UR4, 0x120, URZ ;  /* 0x0000012004097890 */ /* 0x000fe2000fffe0ff */
[----:B------:R-:W-:Y:S01]  /*6340*/  @!P1 IMAD.MOV.U32 R6, RZ, RZ, 0x2000 ;  /* 0x00002000ff069424 */ /* 0x000fe200078e00ff */
[----:B------:R-:W-:Y:S01]  /*6350*/  UISETP.NE.AND UP0, UPT, UR5, 0x3, UPT ;  /* 0x000000030500788c */ /* 0x000fe2000bf05270 */
[----:B------:R-:W-:Y:S01]  /*6360*/  VIADD R14, R14, 0x1 ;  /* 0x000000010e0e7836 */ /* 0x000fe20000000000 */
[----:B------:R-:W-:Y:S01]  /*6370*/  UMOV UR22, 0x0 ;  /* 0x0000000000167882 */ /* 0x000fe20000000000 */
[----:B------:R-:W-:Y:S01]  /*6380*/  UMOV UR23, 0x10000000 ;  /* 0x1000000000177882 */ /* 0x000fe20000000000 */
[----:B------:R-:W-:Y:S04]  /*6390*/  UPRMT UR20, UR58, 0x654, UR9 ;  /* 0x000006543a147896 */ /* 0x000fe80008000009 */
[----:B-1----:R-:W-:Y:S01]  /*63a0*/  IMAD.U32 R9, RZ, RZ, UR7 ;  /* 0x00000007ff097e24 */ /* 0x002fe2000f8e00ff */
[----:B------:R-:W-:Y:S01]  /*63b0*/  USEL UR7, URZ, 0x1, UP0 ;  /* 0x00000001ff077887 */ /* 0x000fe20008000000 */
[----:B------:R-:W-:Y:S01]  /*63c0*/  IMAD.U32 R8, RZ, RZ, UR6 ;  /* 0x00000006ff087e24 */ /* 0x000fe2000f8e00ff */
[----:B------:R-:W-:Y:S02]  /*63d0*/  USEL UR6, UR5, URZ, UP0 ;  /* 0x000000ff05067287 */ /* 0x000fe40008000000 */
[----:B------:R-:W-:Y:S01]  /*63e0*/  VOTEU.ALL UP0, P1 ;  /* 0x0000000000ff7886 */ /* 0x000fe20000800000 */
[----:B------:R-:W-:Y:S02]  /*63f0*/  @!P1 R2UR UR19, R9 ;  /* 0x00000000091392ca */ /* 0x000fe400000e0000 */
[----:B------:R-:W-:Y:S02]  /*6400*/  @!P1 R2UR UR18, R8 ;  /* 0x00000000081292ca */ /* 0x000fe400000e0000 */
[----:B------:R-:W-:Y:S01]  /*6410*/  @!UP0 ULEA UR5, UR12, UR24, 0xd ;  /* 0x000000180c058291 */ /* 0x000fe2000f8e68ff */
[----:B------:R-:W-:Y:S02]  /*6420*/  LOP3.LUT R15, R15, UR7, RZ, 0x3c, !PT ;  /* 0x000000070f0f7c12 */ /* 0x000fe4000f8e3cff */
[----:B------:R-:W-:Y:S01]  /*6430*/  UMOV UR12, UR44 ;  /* 0x0000002c000c7c82 */ /* 0x000fe20008000000 */
[----:B------:R-:W-:Y:S01]  /*6440*/  @!UP0 UIADD3 UR8, UPT, UPT, UR5, 0x200, URZ ;  /* 0x0000020005088890 */ /* 0x000fe2000fffe0ff */
[----:B------:R-:W-:Y:S01]  /*6450*/  SHF.L.U32 R0, R15, 0x1f, RZ ;  /* 0x0000001f0f007819 */ /* 0x000fe200000006ff */
[----:B------:R-:W-:Y:S01]  /*6460*/  VOTEU.ALL UP0, P1 ;  /* 0x0000000000ff7886 */ /* 0x000fe20000800000 */
[----:B------:R-:W-:Y:S06]  /*6470*/  ULEA UR5, UR6, UR24, 0x3 ;  /* 0x0000001806057291 */ /* 0x000fec000f8e18ff */
[----:B------:R1:W-:Y:S01]  /*6480*/  @!UP0 UTMALDG.3D [UR8], [UR18], desc[UR22] ;  /* 0x00001608120085b4 */ /* 0x0003e20008011000 */
[----:B------:R1:W-:Y:S01]  /*6490*/  @!P1 SYNCS.ARRIVE.TRANS64.RED.A0TR RZ, [UR4+0x120], R6 ;  /* 0x00012006ffff99a7 */ /* 0x0003e20008300404 */
[----:B------:R-:W-:Y:S01]  /*64a0*/  SYNCS.ARRIVE.TRANS64.RED.A1T0 RZ, [UR20], RZ ;  /* 0x000000ffffff79a7 */ /* 0x000fe20008100414 */
[----:B------:R-:W2:Y:S02]  /*64b0*/  SYNCS.PHASECHK.TRANS64.TRYWAIT P0, [UR5+0x138], R0 ;  /* 0x00013800ff0075a7 */ /* 0x000ea40008001105 */
[----:B-12---:R-:W-:Y:S05]  /*64c0*/  @!P0 BRA `(.L_x_112) ;  /* 0x0000003c00d88947 */ /* 0x006fea0003800000 */
.L_x_211:
[----:B------:R-:W-:Y:S01]  /*64d0*/  UIADD3 UR9, UPT, UPT, UR5, 0x120, URZ ;  /* 0x0000012005097890 */ /* 0x000fe2000fffe0ff */
[----:B------:R-:W-:Y:S01]  /*64e0*/  @!P1 IADD3 R6, P0, PT, R16, 0x980, RZ ;  /* 0x0000098010069810 */ /* 0x000fe20007f1e0ff */
[----:B------:R-:W-:Y:S01]  /*64f0*/  UPLOP3.LUT UP3, UPT, UPT, UPT, UPT, 0x80, 0x8 ;  /* 0x000000000008789c */ /* 0x000fe20003f6f070 */
[----:B------:R-:W-:Y:S01]  /*6500*/  R2UR UR23, R90 ;  /* 0x000000005a1772ca */ /* 0x000fe200000e0000 */
[----:B------:R-:W-:Y:S01]  /*6510*/  UMOV UR20, 0x0 ;  /* 0x0000000000147882 */ /* 0x000fe20000000000 */
[----:B------:R-:W-:Y:S01]  /*6520*/  @!P1 R2UR UR7, R6 ;  /* 0x00000000060792ca */ /* 0x000fe200000e0000 */
[----:B-1----:R-:W-:Y:S01]  /*6530*/  @!P1 IMAD.X R0, RZ, RZ, R17, P0 ;  /* 0x000000ffff009224 */ /* 0x002fe200000e0611 */
[----:B------:R-:W-:Y:S01]  /*6540*/  UMOV UR21, 0x10000000 ;  /* 0x1000000000157882 */ /* 0x000fe20000000000 */
[----:B------:R-:W-:Y:S01]  /*6550*/  UMOV UR12, UR44 ;  /* 0x0000002c000c7c82 */ /* 0x000fe20008000000 */
[----:B------:R-:W-:Y:S01]  /*6560*/  VOTEU.ALL UP0, P1 ;  /* 0x0000000000ff7886 */ /* 0x000fe20000800000 */
[----:B------:R-:W-:Y:S01]  /*6570*/  R2UR UR22, R91 ;  /* 0x000000005b1672ca */ /* 0x000fe200000e0000 */
[----:B------:R-:W-:Y:S01]  /*6580*/  UMOV UR44, UR26 ;  /* 0x0000001a002c7c82 */ /* 0x000fe20008000000 */
[----:B------:R-:W-:Y:S02]  /*6590*/  @!P1 R2UR UR4, R0 ;  /* 0x00000000000492ca */ /* 0x000fe400000e0000 */
[----:B------:R-:W-:Y:S01]  /*65a0*/  @!UP0 UIADD3 UR10, UPT, UPT, UR10, 0x20, URZ ;  /* 0x000000200a0a8890 */ /* 0x000fe2000fffe0ff */
[C---:B------:R-:W-:Y:S01]  /*65b0*/  ISETP.NE.AND P0, PT, R14.reuse, 0x2, PT ;  /* 0x000000020e00780c */ /* 0x040fe20003f05270 */
[----:B------:R-:W-:Y:S02]  /*65c0*/  UIADD3 UR25, UPT, UPT, UR13, UR23, URZ ;  /* 0x000000170d197290 */ /* 0x000fe4000fffe0ff */
[----:B------:R-:W-:Y:S01]  /*65d0*/  IMAD.U32 R8, RZ, RZ, UR7 ;  /* 0x00000007ff087e24 */ /* 0x000fe2000f8e00ff */
[----:B------:R-:W-:Y:S02]  /*65e0*/  SEL R0, RZ, 0x1, P0 ;  /* 0x00000001ff007807 */ /* 0x000fe40000000000 */
[----:B------:R-:W-:Y:S02]  /*65f0*/  SEL R14, R14, RZ, P0 ;  /* 0x000000ff0e0e7207 */ /* 0x000fe40000000000 */
[----:B------:R-:W-:Y:S01]  /*6600*/  @!P1 R2UR UR18, R8 ;  /* 0x00000000081292ca */ /* 0x000fe200000e0000 */
[----:B------:R-:W-:Y:S01]  /*6610*/  UIADD3 UR27, UPT, UPT, UR14, UR22, URZ ;  /* 0x000000160e1b7290 */ /* 0x000fe2000fffe0ff */
[----:B------:R-:W-:Y:S01]  /*6620*/  IMAD.U32 R9, RZ, RZ, UR4 ;  /* 0x00000004ff097e24 */ /* 0x000fe2000f8e00ff */
[----:B------:R-:W-:Y:S01]  /*6630*/  @!UP0 ULEA UR4, UR6, UR24, 0xd ;  /* 0x0000001806048291 */ /* 0x000fe2000f8e68ff */
[----:B------:R-:W-:Y:S03]  /*6640*/  LOP3.LUT R13, R13, R0, RZ, 0x3c, !PT ;  /* 0x000000000d0d7212 */ /* 0x000fe600078e3cff */
[----:B------:R-:W-:Y:S01]  /*6650*/  @!P1 R2UR UR19, R9 ;  /* 0x00000000091392ca */ /* 0x000fe200000e0000 */
[----:B------:R-:W-:Y:S01]  /*6660*/  @!UP0 UIADD3 UR8, UPT, UPT, UR4, 0x200, URZ ;  /* 0x0000020004088890 */ /* 0x000fe2000fffe0ff */
[----:B------:R-:W-:Y:S01]  /*6670*/  VOTEU.ALL UP0, P1 ;  /* 0x0000000000ff7886 */ /* 0x000fe20000800000 */
[----:B------:R-:W-:Y:S10]  /*6680*/  UPRMT UR4, UR58, 0x654, UR9 ;  /* 0x000006543a047896 */ /* 0x000ff40008000009 */
[----:B------:R1:W-:Y:S01]  /*6690*/  @!UP0 UTMALDG.3D [UR8], [UR18], desc[UR20] ;  /* 0x00001408120085b4 */ /* 0x0003e20008011000 */
[----:B------:R3:W-:Y:S01]  /*66a0*/  @!P1 SYNCS.ARRIVE.TRANS64.RED.A0TR RZ, [UR5+0x120], R7 ;  /* 0x00012007ffff99a7 */ /* 0x0007e20008300405 */
[----:B------:R-:W-:Y:S01]  /*66b0*/  SYNCS.ARRIVE.TRANS64.RED.A1T0 RZ, [UR4], RZ ;  /* 0x000000ffffff79a7 */ /* 0x000fe20008100404 */
[----:B------:R-:W-:Y:S04]  /*66c0*/  UIADD3 UR4, UPT, UPT, UR6, 0x1, URZ ;  /* 0x0000000106047890 */ /* 0x000fe8000fffe0ff */
[----:B------:R-:W-:Y:S04]  /*66d0*/  UISETP.NE.AND UP0, UPT, UR4, 0x3, UPT ;  /* 0x000000030400788c */ /* 0x000fe8000bf05270 */
[----:B------:R-:W-:Y:S06]  /*66e0*/  USEL UR5, URZ, 0x1, UP0 ;  /* 0x00000001ff057887 */ /* 0x000fec0008000000 */
[----:B------:R-:W-:Y:S01]  /*66f0*/  LOP3.LUT R15, R15, UR5, RZ, 0x3c, !PT ;  /* 0x000000050f0f7c12 */ /* 0x000fe2000f8e3cff */
[----:B-1----:R-:W-:Y:S01]  /*6700*/  USEL UR12, UR4, URZ, UP0 ;  /* 0x000000ff040c7287 */ /* 0x002fe20008000000 */
[----:B------:R-:W-:Y:S11]  /*6710*/  BRA.U UP1, `(.L_x_113) ;  /* 0xfffffff101f07547 */ /* 0x000ff6000b83ffff */
[----:B------:R-:W-:Y:S01]  /*6720*/  UIADD3 UR24, UPT, UPT, UR24, 0x138, URZ ;  /* 0x0000013818187890 */ /* 0x000fe2000fffe0ff */
[----:B----4-:R-:W-:-:S03]  /*6730*/  SHF.L.U32 R3, R15, 0x1f, RZ ;  /* 0x0000001f0f037819 */ /* 0x010fc600000006ff */
[----:B------:R-:W-:-:S09]  /*6740*/  ULEA UR4, UR12, UR24, 0x3 ;  /* 0x000000180c047291 */ /* 0x000fd2000f8e18ff */
[----:B------:R-:W1:Y:S02]  /*6750*/  SYNCS.PHASECHK.TRANS64.TRYWAIT P0, [UR4], R3 ;  /* 0x00000003ff0075a7 */ /* 0x000e640008001104 */
[----:B-1----:R-:W-:Y:S05]  /*6760*/  @!P0 BRA `(.L_x_114) ;  /* 0x0000003c00488947 */ /* 0x002fea0003800000 */
.L_x_213:
        /* <DEDUP_REMOVED lines=9> */
.L_x_215:
        /* <DEDUP_REMOVED lines=8> */
.L_x_116:
[----:B-1----:R1:W2:Y:S02]  /*6880*/  SYNCS.PHASECHK.TRANS64.TRYWAIT P0, [R0+URZ], R3 ;  /* 0x00000003000075a7 */ /* 0x0022a400080011ff */
[----:B--2---:R-:W-:Y:S05]  /*6890*/  @!P0 NANOSLEEP.SYNCS 0x989680 ;  /* 0x009896800000895d */ /* 0x004fea0003900000 */
[----:B------:R-:W2:Y:S02]  /*68a0*/  @!P0 SYNCS.PHASECHK.TRANS64 P0, [R0+URZ], R3 ;  /* 0x00000003000085a7 */ /* 0x000ea400080010ff */
[----:B--2---:R-:W-:Y:S05]  /*68b0*/  @P0 EXIT ;  /* 0x000000000000094d */ /* 0x004fea0003800000 */
[----:B------:R-:W-:Y:S05]  /*68c0*/  BRA `(.L_x_116) ;  /* 0xfffffffc00ec7947 */ /* 0x000fea000383ffff */
.L_x_104:
[----:B------:R-:W-:-:S06]  /*68d0*/  UISETP.GE.AND UP0, UPT, UR24, 0x4, UPT ;  /* 0x000000041800788c */ /* 0x000fcc000bf06270 */
[----:B------:R-:W-:-:S13]  /*68e0*/  PLOP3.LUT P0, PT, PT, PT, UP0, 0x80, 0x8 ;  /* 0x000000000008781c */ /* 0x000fda0003f0f008 */
[----:B------:R-:W-:Y:S05]  /*68f0*/  @!P0 EXIT ;  /* 0x000000000000894d */ /* 0x000fea0003800000 */
[----:B------:R-:W-:Y:S01]  /*6900*/  BAR.SYNC.DEFER_BLOCKING 0x6, 0xa0 ;  /* 0x0182800000007b1d */ /* 0x000fe20000010000 */
[C---:B------:R-:W-:Y:S01]  /*6910*/  IMAD.SHL.U32 R5, R95.reuse, 0x20, RZ ;  /* 0x000000205f057824 */ /* 0x040fe200078e00ff */
[C---:B------:R-:W-:Y:S01]  /*6920*/  LOP3.LUT R96, R95.reuse, 0x2, RZ, 0xc0, !PT ;  /* 0x000000025f607812 */ /* 0x040fe200078ec0ff */
[C---:B------:R-:W-:Y:S01]  /*6930*/  IMAD.SHL.U32 R100, R95.reuse, 0x4, RZ ;  /* 0x000000045f647824 */ /* 0x040fe200078e00ff */
[C---:B------:R-:W-:Y:S01]  /*6940*/  LOP3.LUT R101, R95.reuse, 0x60, RZ, 0xc0, !PT ;  /* 0x000000605f657812 */ /* 0x040fe200078ec0ff */
[----:B------:R-:W-:Y:S01]  /*6950*/  IMAD.U32 R37, R95, 0x10000, RZ ;  /* 0x000100005f257824 */ /* 0x000fe200078e00ff */
[----:B------:R-:W-:Y:S02]  /*6960*/  UMOV UR47, 0x400 ;  /* 0x00000400002f7882 */ /* 0x000fe40000000000 */
[----:B------:R-:W1:Y:S01]  /*6970*/  LDC.64 R80, c[0x0][0xc88] ;  /* 0x00032200ff507b82 */ /* 0x000e620000000a00 */
[----:B------:R-:W-:Y:S01]  /*6980*/  ULEA UR47, UR58, UR47, 0x18 ;  /* 0x0000002f3a2f7291 */ /* 0x000fe2000f8ec0ff */
[----:B------:R-:W-:Y:S01]  /*6990*/  LOP3.LUT R7, R5, 0xc0, RZ, 0xc0, !PT ;  /* 0x000000c005077812 */ /* 0x000fe200078ec0ff */
[----:B------:R-:W-:Y:S01]  /*69a0*/  HFMA2 R36, -RZ, RZ, 0, 0 ;  /* 0x00000000ff247431 */ /* 0x000fe200000001ff */
[----:B------:R-:W-:Y:S01]  /*69b0*/  LOP3.LUT R95, R95, 0x4, RZ, 0xc0, !PT ;  /* 0x000000045f5f7812 */ /* 0x000fe200078ec0ff */
[----:B------:R-:W-:Y:S01]  /*69c0*/  UIADD3 UR4, UPT, UPT, UR47, 0x200, URZ ;  /* 0x000002002f047890 */ /* 0x000fe2000fffe0ff */
[----:B------:R-:W-:Y:S01]  /*69d0*/  LOP3.LUT R100, R7, 0x18, R100, 0xf8, !PT ;  /* 0x0000001807647812 */ /* 0x000fe200078ef864 */
[----:B------:R-:W-:Y:S01]  /*69e0*/  IMAD.MOV.U32 R98, RZ, RZ, RZ ;  /* 0x000000ffff627224 */ /* 0x000fe200078e00ff */
[----:B------:R-:W2:Y:S01]  /*69f0*/  LDC.64 R82, c[0x0][0xc90] ;  /* 0x00032400ff527b82 */ /* 0x000ea20000000a00 */
[----:B------:R-:W-:Y:S01]  /*6a00*/  LOP3.LUT R37, R37, 0x600000, RZ, 0xc0, !PT ;  /* 0x0060000025257812 */ /* 0x000fe200078ec0ff */
[----:B------:R-:W-:Y:S01]  /*6a10*/  IMAD.MOV.U32 R94, RZ, RZ, RZ ;  /* 0x000000ffff5e7224 */ /* 0x000fe200078e00ff */
[C---:B------:R-:W-:Y:S01]  /*6a20*/  IADD3 R99, PT, PT, -R95.reuse, 0x2, RZ ;  /* 0x000000025f637810 */ /* 0x040fe20007ffe1ff */
[----:B------:R-:W-:Y:S01]  /*6a30*/  IMAD.MOV R96, RZ, RZ, -R96 ;  /* 0x000000ffff607224 */ /* 0x000fe200078e0a60 */
[----:B------:R-:W-:Y:S01]  /*6a40*/  LOP3.LUT R100, R100, 0xf20, R5, 0xf8, !PT ;  /* 0x00000f2064647812 */ /* 0x000fe200078ef805 */
[----:B------:R-:W-:Y:S01]  /*6a50*/  IMAD.U32 R103, RZ, RZ, UR4 ;  /* 0x00000004ff677e24 */ /* 0x000fe2000f8e00ff */
[----:B------:R-:W-:Y:S01]  /*6a60*/  MOV R97, RZ ;  /* 0x000000ff00617202 */ /* 0x000fe20000000f00 */
[----:B------:R-:W3:Y:S01]  /*6a70*/  LDC.64 R78, c[0x0][0xcb0] ;  /* 0x00032c00ff4e7b82 */ /* 0x000ee20000000a00 */
[----:B------:R-:W4:Y:S01]  /*6a80*/  LDS R0, [UR47+0x1f0] ;  /* 0x0001f02fff007984 */ /* 0x000f220008000800 */
[----:B------:R-:W-:Y:S01]  /*6a90*/  IADD3 R95, PT, PT, -R95, RZ, RZ ;  /* 0x000000ff5f5f7210 */ /* 0x000fe20007ffe1ff */
[----:B------:R-:W-:Y:S01]  /*6aa0*/  IMAD.SHL.U32 R99, R99, 0x10, RZ ;  /* 0x0000001063637824 */ /* 0x000fe200078e00ff */
[----:B------:R-:W-:Y:S01]  /*6ab0*/  LEA R100, R100, UR4, 0x1 ;  /* 0x0000000464647c11 */ /* 0x000fe2000f8e08ff */
[----:B------:R-:W1:Y:S03]  /*6ac0*/  LDCU UR59, c[0x0][0x370] ;  /* 0x00006e00ff3b77ac */ /* 0x000e660008000800 */
[----:B------:R-:W1:Y:S01]  /*6ad0*/  LDC.64 R76, c[0x0][0xca8] ;  /* 0x00032a00ff4c7b82 */ /* 0x000e620000000a00 */
[----:B------:R-:W-:Y:S01]  /*6ae0*/  UMOV UR54, 0x1 ;  /* 0x0000000100367882 */ /* 0x000fe20000000000 */
[----:B------:R-:W-:Y:S01]  /*6af0*/  UMOV UR46, URZ ;  /* 0x000000ff002e7c82 */ /* 0x000fe20008000000 */
[----:B------:R-:W1:Y:S01]  /*6b00*/  LDCU UR42, c[0x0][0xf0c] ;  /* 0x0001e180ff2a77ac */ /* 0x000e620008000800 */
[----:B------:R-:W1:Y:S01]  /*6b10*/  LDCU UR38, c[0x0][0xf30] ;  /* 0x0001e600ff2677ac */ /* 0x000e620008000800 */
[----:B------:R-:W1:Y:S01]  /*6b20*/  LDCU.64 UR56, c[0x0][0xc88] ;  /* 0x00019100ff3877ac */ /* 0x000e620008000a00 */
[----:B------:R-:W1:Y:S01]  /*6b30*/  LDCU.64 UR40, c[0x0][0xf28] ;  /* 0x0001e500ff2877ac */ /* 0x000e620008000a00 */
[----:B------:R-:W1:Y:S01]  /*6b40*/  LDCU.128 UR60, c[0x0][0xf10] ;  /* 0x0001e200ff3c77ac */ /* 0x000e620008000c00 */
[----:B------:R-:W1:Y:S01]  /*6b50*/  LDCU UR55, c[0x0][0x374] ;  /* 0x00006e80ff3777ac */ /* 0x000e620008000800 */
[----:B------:R-:W-:Y:S01]  /*6b60*/  UMOV UR53, URZ ;  /* 0x000000ff00357c82 */ /* 0x000fe20008000000 */
[----:B------:R-:W-:Y:S01]  /*6b70*/  UMOV UR52, URZ ;  /* 0x000000ff00347c82 */ /* 0x000fe20008000000 */
[----:B--2-4-:R-:W-:-:S07]  /*6b80*/  IMAD.IADD R37, R0, 0x1, R37 ;  /* 0x0000000100257824 */ /* 0x014fce00078e0225 */
.L_x_147:
[C---:B------:R-:W-:Y:S02]  /*6b90*/  LEA R0, R94.reuse, UR47, 0x3 ;  /* 0x0000002f5e007c11 */ /* 0x040fe4000f8e18ff */
[----:B------:R-:W-:Y:S02]  /*6ba0*/  SHF.L.U32 R3, R97, 0x1f, RZ ;  /* 0x0000001f61037819 */ /* 0x000fe400000006ff */
[----:B------:R-:W-:Y:S02]  /*6bb0*/  LEA R5, R94, UR47, 0x4 ;  /* 0x0000002f5e057c11 */ /* 0x000fe4000f8e20ff */
[----:B------:R-:W2:Y:S02]  /*6bc0*/  SYNCS.PHASECHK.TRANS64.TRYWAIT P0, [R0+URZ+0x160], R3 ;  /* 0x00016003000075a7 */ /* 0x000ea400080011ff */
[----:B-12---:R-:W-:Y:S05]  /*6bd0*/  @!P0 BRA `(.L_x_117) ;  /* 0x00000038005c8947 */ /* 0x006fea0003800000 */
.L_x_216:
[----:B------:R-:W-:Y:S01]  /*6be0*/  R2UR UR7, R102 ;  /* 0x00000000660772ca */ /* 0x000fe200000e0000 */
[----:B------:R-:W4:Y:S01]  /*6bf0*/  LDS.128 R4, [R5+0x1d0] ;  /* 0x0001d00005047984 */ /* 0x000f220000000c00 */
[----:B--2---:R-:W-:Y:S01]  /*6c00*/  VIADD R0, R0, 0x170 ;  /* 0x0000017000007836 */ /* 0x004fe20000000000 */
[----:B------:R-:W-:Y:S04]  /*6c10*/  UISETP.GE.AND UP0, UPT, UR39, 0x1, UPT ;  /* 0x000000012700788c */ /* 0x000fe8000bf06270 */
[----:B------:R-:W-:Y:S01]  /*6c20*/  PRMT R0, RZ, 0x654, R0 ;  /* 0x00000654ff007816 */ /* 0x000fe20000000000 */
[----:B------:R-:W-:Y:S01]  /*6c30*/  @!PT LDS RZ, [RZ] ;  /* 0x00000000fffff984 */ /* 0x000fe20000000800 */
[----:B------:R-:W-:Y:S01]  /*6c40*/  @!PT LDS RZ, [RZ] ;  /* 0x00000000fffff984 */ /* 0x000fe20000000800 */
[----:B------:R-:W-:Y:S01]  /*6c50*/  @!PT LDS RZ, [RZ] ;  /* 0x00000000fffff984 */ /* 0x000fe20000000800 */
[----:B------:R-:W-:Y:S01]  /*6c60*/  @!PT LDS RZ, [RZ] ;  /* 0x00000000fffff984 */ /* 0x000fe20000000800 */
[----:B------:R2:W-:Y:S06]  /*6c70*/  MEMBAR.ALL.CTA ;  /* 0x0000000000007992 */ /* 0x0005ec0000008000 */
[----:B--2---:R-:W2:Y:S02]  /*6c80*/  FENCE.VIEW.ASYNC.S ;  /* 0x00000000000073c6 */ /* 0x004ea40000000000 */
[----:B--2---:R2:W-:Y:S01]  /*6c90*/  SYNCS.ARRIVE.TRANS64.RED.A1T0 RZ, [R0+URZ], RZ ;  /* 0x000000ff00ff79a7 */ /* 0x0045e200081004ff */
[----:B----4-:R-:W-:Y:S11]  /*6ca0*/  LOP3.LUT P0, RZ, R6, 0x1, RZ, 0xc0, !PT ;  /* 0x0000000106ff7812 */ /* 0x010ff6000780c0ff */
[----:B------:R-:W-:Y:S02]  /*6cb0*/  @!UPT UIADD3 URZ, UPT, UPT, URZ, URZ, URZ ;  /* 0x000000fffffff290 */ /* 0x000fe4000fffe0ff */
[----:B------:R-:W-:Y:S01]  /*6cc0*/  VOTEU.ANY UP1, P0 ;  /* 0x0000000000ff7886 */ /* 0x000fe20000020100 */
[----:B------:R-:W-:Y:S01]  /*6cd0*/  PLOP3.LUT P0, PT, PT, PT, UP1, 0x80, 0x8 ;  /* 0x000000000008781c */ /* 0x000fe20003f0f018 */
[----:B------:R-:W-:Y:S06]  /*6ce0*/  UP2UR UR4, UPR, URZ, 0x2 ;  /* 0x00000002ff047883 */ /* 0x000fec0008000000 */
[----:B------:R-:W-:Y:S06]  /*6cf0*/  IMAD.U32 R108, RZ, RZ, UR4 ;  /* 0x00000004ff6c7e24 */ /* 0x000fec000f8e00ff */
[----:B------:R-:W-:Y:S02]  /*6d00*/  @P0 SHF.R.U32.HI R2, RZ, 0x10, R5 ;  /* 0x00000010ff020819 */ /* 0x000fe40000011605 */
[----:B------:R-:W-:Y:S02]  /*6d10*/  @P0 MOV R3, R4 ;  /* 0x0000000400030202 */ /* 0x000fe40000000f00 */
[----:B------:R-:W-:Y:S02]  /*6d20*/  @P0 R2UR UR4, R2 ;  /* 0x00000000020402ca */ /* 0x000fe400000e0000 */
[----:B------:R-:W-:Y:S02]  /*6d30*/  @P0 LOP3.LUT R4, R5, 0xffff, RZ, 0xc0, !PT ;  /* 0x0000ffff05040812 */ /* 0x000fe400078ec0ff */
[----:B------:R-:W-:Y:S02]  /*6d40*/  @P0 R2UR UR6, R3 ;  /* 0x00000000030602ca */ /* 0x000fe400000e0000 */
[----:B------:R-:W-:Y:S07]  /*6d50*/  @P0 R2UR UR5, R4 ;  /* 0x00000000040502ca */ /* 0x000fee00000e0000 */
[----:B------:R-:W-:Y:S02]  /*6d60*/  @UP1 UMOV UR7, UR4 ;  /* 0x0000000400071c82 */ /* 0x000fe40008000000 */
[----:B------:R-:W-:Y:S02]  /*6d70*/  IMAD.U32 R102, RZ, RZ, UR7 ;  /* 0x00000007ff667e24 */ /* 0x000fe4000f8e00ff */
[----:B------:R-:W-:Y:S02]  /*6d80*/  @UP1 UMOV UR37, UR6 ;  /* 0x0000000600251c82 */ /* 0x000fe40008000000 */
[----:B------:R-:W-:Y:S01]  /*6d90*/  @UP1 UMOV UR36, UR5 ;  /* 0x0000000500241c82 */ /* 0x000fe20008000000 */
[----:B--2---:R-:W-:Y:S05]  /*6da0*/  BRA.U !UP0, `(.L_x_118) ;  /* 0x0000000108cc7547 */ /* 0x004fea000b800000 */
[----:B------:R-:W2:Y:S01]  /*6db0*/  LDCU UR12, c[0x0][0xf20] ;  /* 0x0001e400ff0c77ac */ /* 0x000ea20008000800 */
[----:B-1----:R-:W-:Y:S02]  /*6dc0*/  UIMAD.WIDE.U32 UR4, UR55, UR63, URZ ;  /* 0x0000003f370472a5 */ /* 0x002fe4000f8e00ff */
[----:B------:R-:W-:Y:S02]  /*6dd0*/  UIMAD.WIDE.U32 UR6, UR59, UR60, URZ ;  /* 0x0000003c3b0672a5 */ /* 0x000fe4000f8e00ff */
[----:B------:R-:W-:Y:S02]  /*6de0*/  UISETP.NE.AND UP0, UPT, UR62, 0x1, UPT ;  /* 0x000000013e00788c */ /* 0x000fe4000bf05270 */
[----:B------:R-:W-:Y:S02]  /*6df0*/  UIMAD.WIDE.U32 UR8, UR36, UR63, URZ ;  /* 0x0000003f240872a5 */ /* 0x000fe4000f8e00ff */
[----:B------:R-:W-:Y:S02]  /*6e00*/  UIMAD.WIDE.U32 UR10, UR37, UR60, URZ ;  /* 0x0000003c250a72a5 */ /* 0x000fe4000f8e00ff */
[----:B------:R-:W-:Y:S02]  /*6e10*/  UISETP.NE.AND UP1, UPT, UR42, 0x1, UPT ;  /* 0x000000012a00788c */ /* 0x000fe4000bf25270 */
[----:B------:R-:W-:Y:S01]  /*6e20*/  UISETP.NE.AND UP2, UPT, UR39, 0x1, UPT ;  /* 0x000000012700788c */ /* 0x000fe2000bf45270 */
[----:B------:R-:W-:Y:S02]  /*6e30*/  UMOV UR4, UR5 ;  /* 0x0000000500047c82 */ /* 0x000fe40008000000 */
[----:B--2---:R-:W-:Y:S03]  /*6e40*/  USHF.R.U32.HI UR5, URZ, UR12, UR4 ;  /* 0x0000000cff057299 */ /* 0x004fe60008011604 */
[----:B------:R-:W-:Y:S02]  /*6e50*/  UMOV UR4, UR7 ;  /* 0x0000000700047c82 */ /* 0x000fe40008000000 */
[----:B------:R-:W-:Y:S02]  /*6e60*/  USHF.R.U32.HI UR7, URZ, UR61, UR4 ;  /* 0x0000003dff077299 */ /* 0x000fe40008011604 */
[----:B------:R-:W-:Y:S02]  /*6e70*/  USEL UR4, UR55, UR5, !UP0 ;  /* 0x0000000537047287 */ /* 0x000fe4000c000000 */
[----:B------:R-:W-:Y:S01]  /*6e80*/  USEL UR7, UR59, UR7, !UP1 ;  /* 0x000000073b077287 */ /* 0x000fe2000c800000 */
[----:B------:R-:W-:Y:S01]  /*6e90*/  UMOV UR5, UR9 ;  /* 0x0000000900057c82 */ /* 0x000fe20008000000 */
[----:B------:R-:W-:Y:S02]  /*6ea0*/  UIMAD.WIDE.U32 UR8, UR4, UR40, URZ ;  /* 0x00000028040872a5 */ /* 0x000fe4000f8e00ff */
[----:B------:R-:W-:Y:S03]  /*6eb0*/  USHF.R.U32.HI UR6, URZ, UR12, UR5 ;  /* 0x0000000cff067299 */ /* 0x000fe60008011605 */
[----:B------:R-:W-:Y:S01]  /*6ec0*/  UMOV UR5, UR11 ;  /* 0x0000000b00057c82 */ /* 0x000fe20008000000 */
[----:B------:R-:W-:Y:S02]  /*6ed0*/  UIMAD.WIDE.U32 UR10, UR7, UR40, URZ ;  /* 0x00000028070a72a5 */ /* 0x000fe4000f8e00ff */
[----:B------:R-:W-:Y:S02]  /*6ee0*/  USHF.R.U32.HI UR12, URZ, UR61, UR5 ;  /* 0x0000003dff0c7299 */ /* 0x000fe40008011605 */
[----:B------:R-:W-:Y:S01]  /*6ef0*/  USEL UR6, UR36, UR6, !UP0 ;  /* 0x0000000624067287 */ /* 0x000fe2000c000000 */
[----:B------:R-:W-:Y:S02]  /*6f00*/  UMOV UR5, UR9 ;  /* 0x0000000900057c82 */ /* 0x000fe40008000000 */
[----:B------:R-:W-:Y:S01]  /*6f10*/  UMOV UR10, UR11 ;  /* 0x0000000b000a7c82 */ /* 0x000fe20008000000 */
[----:B------:R-:W-:Y:S02]  /*6f20*/  @UP2 USHF.R.U32.HI UR4, URZ, UR41, UR5 ;  /* 0x00000029ff042299 */ /* 0x000fe40008011605 */
[----:B------:R-:W-:Y:S02]  /*6f30*/  @UP2 USHF.R.U32.HI UR7, URZ, UR41, UR10 ;  /* 0x00000029ff072299 */ /* 0x000fe4000801160a */
[----:B------:R-:W-:Y:S02]  /*6f40*/  UIMAD UR4, UR39, UR4, URZ ;  /* 0x00000004270472a4 */ /* 0x000fe4000f8e02ff */
[----:B------:R-:W-:Y:S02]  /*6f50*/  UIMAD.WIDE.U32 UR10, UR6, UR40, URZ ;  /* 0x00000028060a72a5 */ /* 0x000fe4000f8e00ff */
[----:B------:R-:W-:Y:S02]  /*6f60*/  USEL UR5, UR37, UR12, !UP1 ;  /* 0x0000000c25057287 */ /* 0x000fe4000c800000 */
[----:B------:R-:W-:Y:S02]  /*6f70*/  UIMAD UR8, UR39, UR7, URZ ;  /* 0x00000007270872a4 */ /* 0x000fe4000f8e02ff */
[----:B------:R-:W-:Y:S03]  /*6f80*/  UISETP.GE.AND UP0, UPT, UR6, UR4, UPT ;  /* 0x000000040600728c */ /* 0x000fe6000bf06270 */
[----:B------:R-:W-:Y:S01]  /*6f90*/  UMOV UR4, UR11 ;  /* 0x0000000b00047c82 */ /* 0x000fe20008000000 */
[----:B------:R-:W-:Y:S02]  /*6fa0*/  UISETP.GE.OR UP0, UPT, UR5, UR8, UP0 ;  /* 0x000000080500728c */ /* 0x000fe40008706670 */
[----:B------:R-:W-:Y:S02]  /*6fb0*/  USHF.R.U32.HI UR4, URZ, UR41, UR4 ;  /* 0x00000029ff047299 */ /* 0x000fe40008011604 */
[----:B------:R-:W-:Y:S02]  /*6fc0*/  UIMAD.WIDE.U32 UR8, UR5, UR40, URZ ;  /* 0x00000028050872a5 */ /* 0x000fe4000f8e00ff */
[----:B------:R-:W-:Y:S02]  /*6fd0*/  USEL UR11, UR6, UR4, !UP2 ;  /* 0x00000004060b7287 */ /* 0x000fe4000d000000 */
[----:B------:R-:W-:Y:S02]  /*6fe0*/  UIADD3 UR8, UPT, UPT, -UR5, URZ, URZ ;  /* 0x000000ff05087290 */ /* 0x000fe4000fffe1ff */
[----:B------:R-:W-:Y:S01]  /*6ff0*/  UIADD3 UR10, UPT, UPT, -UR11, URZ, URZ ;  /* 0x000000ff0b0a7290 */ /* 0x000fe2000fffe1ff */
[----:B------:R-:W-:Y:S01]  /*7000*/  @!UP0 UMOV UR4, UR9 ;  /* 0x0000000900048c82 */ /* 0x000fe20008000000 */
[----:B------:R-:W-:Y:S02]  /*7010*/  UIADD3 UR9, UPT, UPT, -UR6, URZ, URZ ;  /* 0x000000ff06097290 */ /* 0x000fe4000fffe1ff */
[----:B------:R-:W-:Y:S02]  /*7020*/  @!UP0 USHF.R.U32.HI UR4, URZ, UR41, UR4 ;  /* 0x00000029ff048299 */ /* 0x000fe40008011604 */
[----:B------:R-:W-:Y:S02]  /*7030*/  UIMAD UR10, UR39, UR10, UR6 ;  /* 0x0000000a270a72a4 */ /* 0x000fe4000f8e0206 */
[----:B------:R-:W-:Y:S04]  /*7040*/  @!UP0 USEL UR4, UR5, UR4, !UP2 ;  /* 0x0000000405048287 */ /* 0x000fe8000d000000 */
[----:B------:R-:W-:Y:S02]  /*7050*/  @!UP0 UIMAD UR10, UR7, UR10, UR4 ;  /* 0x0000000a070a82a4 */ /* 0x000fe4000f8e0204 */
[----:B------:R-:W-:Y:S02]  /*7060*/  @!UP0 UIADD3 UR11, UPT, UPT, UR11, -UR4, URZ ;  /* 0x800000040b0b8290 */ /* 0x000fe4000fffe0ff */
[----:B------:R-:W-:Y:S02]  /*7070*/  UIMAD UR7, UR42, UR8, UR37 ;  /* 0x000000082a0772a4 */ /* 0x000fe4000f8e0225 */
[----:B------:R-:W-:Y:S02]  /*7080*/  @!UP0 UIMAD UR6, UR11, UR39, UR5 ;  /* 0x000000270b0682a4 */ /* 0x000fe4000f8e0205 */
[----:B------:R-:W-:Y:S01]  /*7090*/  UIMAD UR4, UR62, UR9, UR36 ;  /* 0x000000093e0472a4 */ /* 0x000fe2000f8e0224 */
[----:B------:R-:W-:Y:S02]  /*70a0*/  @!UP0 UMOV UR5, UR10 ;  /* 0x0000000a00058c82 */ /* 0x000fe40008000000 */
[----:B------:R-:W-:Y:S02]  /*70b0*/  UIMAD UR37, UR5, UR42, UR7 ;  /* 0x0000002a052572a4 */ /* 0x000fe4000f8e0207 */
[----:B------:R-:W-:Y:S11]  /*70c0*/  UIMAD UR36, UR6, UR62, UR4 ;  /* 0x0000003e062472a4 */ /* 0x000ff6000f8e0204 */
[----:B------:R-:W-:Y:S01]  /*70d0*/  @!UPT UIADD3 URZ, UPT, UPT, URZ, URZ, URZ ;  /* 0x000000fffffff290 */ /* 0x000fe2000fffe0ff */
.L_x_118:
[----:B-1----:R-:W-:Y:S01]  /*70e0*/  UISETP.NE.AND UP0, UPT, UR38, 0x1, UPT ;  /* 0x000000012600788c */ /* 0x002fe2000bf05270 */
[----:B------:R-:W-:Y:S01]  /*70f0*/  R2UR UR11, R103 ;  /* 0x00000000670b72ca */ /* 0x000fe200000e0000 */
[----:B------:R-:W-:Y:S01]  /*7100*/  USHF.L.U32 UR50, UR27, 0x7, URZ ;  /* 0x000000071b327899 */ /* 0x000fe200080006ff */
[----:B------:R-:W-:Y:S01]  /*7110*/  IADD3 R94, PT, PT, R94, 0x1, RZ ;  /* 0x000000015e5e7810 */ /* 0x000fe20007ffe0ff */
[----:B------:R-:W-:Y:S07]  /*7120*/  USHF.L.U32 UR49, UR25, 0x6, URZ ;  /* 0x0000000619317899 */ /* 0x000fee00080006ff */
[----:B------:R-:W1:Y:S01]  /*7130*/  @!UP0 LDCU.128 UR12, c[0x0][0xf10] ;  /* 0x0001e200ff0c87ac */ /* 0x000e620008000c00 */
[----:B------:R-:W2:Y:S01]  /*7140*/  @!UP0 LDCU UR5, c[0x0][0xf0c] ;  /* 0x0001e180ff0587ac */ /* 0x000ea20008000800 */
[----:B------:R-:W4:Y:S01]  /*7150*/  @!UP0 LDCU UR10, c[0x0][0xf20] ;  /* 0x0001e400ff0a87ac */ /* 0x000f220008000800 */
[----:B-1----:R-:W-:Y:S02]  /*7160*/  UIMAD.WIDE.U32 UR8, UR37, UR12, URZ ;  /* 0x0000000c250872a5 */ /* 0x002fe4000f8e00ff */
[----:B------:R-:W-:Y:S02]  /*7170*/  UIMAD.WIDE.U32 UR6, UR36, UR15, URZ ;  /* 0x0000000f240672a5 */ /* 0x000fe4000f8e00ff */
[----:B------:R-:W-:Y:S03]  /*7180*/  @!UP0 UISETP.NE.AND UP1, UPT, UR14, 0x1, UPT ;  /* 0x000000010e00888c */ /* 0x000fe6000bf25270 */
[----:B------:R-:W-:Y:S01]  /*7190*/  @!UP0 UMOV UR4, UR9 ;  /* 0x0000000900048c82 */ /* 0x000fe20008000000 */
[----:B--2---:R-:W-:Y:S02]  /*71a0*/  @!UP0 UISETP.NE.AND UP2, UPT, UR5, 0x1, UPT ;  /* 0x000000010500888c */ /* 0x004fe4000bf45270 */
[----:B------:R-:W-:Y:S01]  /*71b0*/  @!UP0 USHF.R.U32.HI UR4, URZ, UR13, UR4 ;  /* 0x0000000dff048299 */ /* 0x000fe20008011604 */
[----:B------:R-:W-:Y:S02]  /*71c0*/  @!UP0 UMOV UR6, UR7 ;  /* 0x0000000700068c82 */ /* 0x000fe40008000000 */
[----:B----4-:R-:W-:Y:S02]  /*71d0*/  @!UP0 USHF.R.U32.HI UR6, URZ, UR10, UR6 ;  /* 0x0000000aff068299 */ /* 0x010fe40008011606 */
[----:B------:R-:W-:Y:S02]  /*71e0*/  @!UP0 USEL UR7, UR37, UR4, !UP2 ;  /* 0x0000000425078287 */ /* 0x000fe4000d000000 */
[----:B------:R-:W-:Y:S04]  /*71f0*/  @!UP0 USEL UR6, UR36, UR6, !UP1 ;  /* 0x0000000624068287 */ /* 0x000fe8000c800000 */
[----:B------:R-:W-:Y:S02]  /*7200*/  @!UP0 UIADD3 UR4, UPT, UPT, -UR7, UR6, URZ ;  /* 0x0000000607048290 */ /* 0x000fe4000fffe1ff */
[----:B------:R-:W-:Y:S02]  /*7210*/  @!UP0 UIADD3 UR6, UPT, UPT, UR7, -UR6, URZ ;  /* 0x8000000607068290 */ /* 0x000fe4000fffe0ff */
[----:B------:R-:W-:Y:S02]  /*7220*/  @!UP0 UIMAD UR37, UR4, UR5, UR37 ;  /* 0x00000005042582a4 */ /* 0x000fe4000f8e0225 */
[----:B------:R-:W-:Y:S02]  /*7230*/  @!UP0 UIMAD UR36, UR6, UR14, UR36 ;  /* 0x0000000e062482a4 */ /* 0x000fe4000f8e0224 */
[----:B------:R-:W-:Y:S09]  /*7240*/  ULOP3.LUT UP0, URZ, UR11, 0x1b0, URZ, 0xc0, !UPT ;  /* 0x000001b00bff7892 */ /* 0x000ff2000f80c0ff */
[----:B------:R-:W-:Y:S05]  /*7250*/  BRA.U !UP0, `(.L_x_119) ;  /* 0x00000001087c7547 */ /* 0x000fea000b800000 */
[----:B------:R-:W1:Y:S01]  /*7260*/  LDCU.64 UR8, c[0x4][0x80] ;  /* 0x01001000ff0877ac */ /* 0x000e620008000a00 */
[----:B------:R-:W-:Y:S01]  /*7270*/  MOV R2, 0x0 ;  /* 0x0000000000027802 */ /* 0x000fe20000000f00 */
[----:B------:R-:W-:Y:S02]  /*7280*/  HFMA2 R12, -RZ, RZ, 0, 5.9604644775390625e-08 ;  /* 0x00000001ff0c7431 */ /* 0x000fe400000001ff */
[----:B------:R-:W-:Y:S01]  /*7290*/  IMAD.MOV.U32 R8, RZ, RZ, 0x70 ;  /* 0x00000070ff087424 */ /* 0x000fe200078e00ff */
[----:B------:R2:W4:Y:S01]  /*72a0*/  LDC.64 R14, c[0x4][R2] ;  /* 0x01000000020e7b82 */ /* 0x0005220000000a00 */
[----:B------:R-:W3:Y:S01]  /*72b0*/  LDCU.64 UR6, c[0x4][0x88] ;  /* 0x01001100ff0677ac */ /* 0x000ee20008000a00 */
[----:B------:R-:W-:Y:S01]  /*72c0*/  IMAD.MOV.U32 R13, RZ, RZ, RZ ;  /* 0x000000ffff0d7224 */ /* 0x000fe200078e00ff */
[----:B------:R-:W2:Y:S01]  /*72d0*/  LDCU.64 UR4, c[0x4][0x8] ;  /* 0x01000100ff0477ac */ /* 0x000ea20008000a00 */
[----:B-1----:R-:W-:Y:S01]  /*72e0*/  MOV R5, UR9 ;  /* 0x0000000900057c02 */ /* 0x002fe20008000f00 */
[----:B------:R-:W-:Y:S01]  /*72f0*/  IMAD.U32 R4, RZ, RZ, UR8 ;  /* 0x00000008ff047e24 */ /* 0x000fe2000f8e00ff */
[----:B---3--:R-:W-:Y:S01]  /*7300*/  MOV R7, UR7 ;  /* 0x0000000700077c02 */ /* 0x008fe20008000f00 */
[----:B------:R-:W-:Y:S01]  /*7310*/  IMAD.U32 R6, RZ, RZ, UR6 ;  /* 0x00000006ff067e24 */ /* 0x000fe2000f8e00ff */
[----:B--2---:R-:W-:Y:S01]  /*7320*/  MOV R11, UR5 ;  /* 0x00000005000b7c02 */ /* 0x004fe20008000f00 */
[----:B------:R-:W-:Y:S02]  /*7330*/  IMAD.U32 R10, RZ, RZ, UR4 ;  /* 0x00000004ff0a7e24 */ /* 0x000fe4000f8e00ff */
[----:B------:R-:W-:Y:S07]  /*7340*/  LEPC R20, `(.L_x_120) ;  /* 0x000000001014794e */ /* 0x000fee0000000000 */
[----:B----45:R-:W-:Y:S05]  /*7350*/  CALL.ABS.NOINC R14 ;  /* 0x000000000e007343 */ /* 0x030fea0003c00000 */
.L_x_120:
[----:B------:R-:W1:Y:S01]  /*7360*/  LDCU.64 UR8, c[0x4][0x80] ;  /* 0x01001000ff0877ac */ /* 0x000e620008000a00 */
[----:B------:R-:W2:Y:S01]  /*7370*/  LDC.64 R2, c[0x4][R2] ;  /* 0x0100000002027b82 */ /* 0x000ea20000000a00 */
[----:B------:R-:W-:Y:S02]  /*7380*/  HFMA2 R12, -RZ, RZ, 0, 5.9604644775390625e-08 ;  /* 0x00000001ff0c7431 */ /* 0x000fe400000001ff */
[----:B------:R-:W-:Y:S02]  /*7390*/  IMAD.MOV.U32 R8, RZ, RZ, 0x70 ;  /* 0x00000070ff087424 */ /* 0x000fe400078e00ff */
[----:B------:R-:W-:Y:S01]  /*73a0*/  IMAD.MOV.U32 R13, RZ, RZ, RZ ;  /* 0x000000ffff0d7224 */ /* 0x000fe200078e00ff */
[----:B------:R-:W3:Y:S01]  /*73b0*/  LDCU.64 UR6, c[0x4][0x88] ;  /* 0x01001100ff0677ac */ /* 0x000ee20008000a00 */
[----:B------:R-:W4:Y:S01]  /*73c0*/  LDCU.64 UR4, c[0x4][0x8] ;  /* 0x01000100ff0477ac */ /* 0x000f220008000a00 */
[----:B-1----:R-:W-:Y:S02]  /*73d0*/  MOV R4, UR8 ;  /* 0x0000000800047c02 */ /* 0x002fe40008000f00 */
[----:B------:R-:W-:Y:S02]  /*73e0*/  MOV R5, UR9 ;  /* 0x0000000900057c02 */ /* 0x000fe40008000f00 */
[----:B---3--:R-:W-:Y:S01]  /*73f0*/  MOV R7, UR7 ;  /* 0x0000000700077c02 */ /* 0x008fe20008000f00 */
[----:B------:R-:W-:Y:S01]  /*7400*/  IMAD.U32 R6, RZ, RZ, UR6 ;  /* 0x00000006ff067e24 */ /* 0x000fe2000f8e00ff */
[----:B----4-:R-:W-:Y:S01]  /*7410*/  MOV R11, UR5 ;  /* 0x00000005000b7c02 */ /* 0x010fe20008000f00 */
[----:B------:R-:W-:Y:S02]  /*7420*/  IMAD.U32 R10, RZ, RZ, UR4 ;  /* 0x00000004ff0a7e24 */ /* 0x000fe4000f8e00ff */
[----:B------:R-:W-:Y:S07]  /*7430*/  LEPC R20, `(.L_x_119) ;  /* 0x000000001014794e */ /* 0x000fee0000000000 */
[----:B--2---:R-:W-:Y:S05]  /*7440*/  CALL.ABS.NOINC R2 ;  /* 0x0000000002007343 */ /* 0x004fea0003c00000 */
.L_x_119:
[----:B------:R-:W-:Y:S02]  /*7450*/  ISETP.NE.U32.AND P0, PT, RZ, UR56, PT ;  /* 0x00000038ff007c0c */ /* 0x000fe4000bf05070 */
[C---:B------:R-:W-:Y:S02]  /*7460*/  ISETP.NE.U32.AND P1, PT, R82.reuse, RZ, PT ;  /* 0x000000ff5200720c */ /* 0x040fe40003f25070 */
[----:B------:R-:W-:Y:S02]  /*7470*/  ISETP.NE.U32.AND P4, PT, R82, RZ, PT ;  /* 0x000000ff5200720c */ /* 0x000fe40003f85070 */
[----:B------:R-:W-:Y:S02]  /*7480*/  ISETP.NE.AND.EX P0, PT, RZ, UR57, PT, P0 ;  /* 0x00000039ff007c0c */ /* 0x000fe4000bf05300 */
[C---:B------:R-:W-:Y:S02]  /*7490*/  ISETP.NE.AND.EX P1, PT, R83.reuse, RZ, PT, P1 ;  /* 0x000000ff5300720c */ /* 0x040fe40003f25310 */
[----:B------:R-:W-:Y:S02]  /*74a0*/  ISETP.NE.AND.EX P4, PT, R83, RZ, P0, P4 ;  /* 0x000000ff5300720c */ /* 0x000fe40000785340 */
[----:B---3--:R-:W-:Y:S02]  /*74b0*/  ISETP.NE.U32.AND P5, PT, R78, RZ, PT ;  /* 0x000000ff4e00720c */ /* 0x008fe40003fa5070 */
[----:B------:R-:W-:Y:S02]  /*74c0*/  ISETP.NE.U32.AND P3, PT, RZ, UR56, PT ;  /* 0x00000038ff007c0c */ /* 0x000fe4000bf65070 */
[----:B------:R-:W-:Y:S02]  /*74d0*/  PLOP3.LUT P2, PT, PT, PT, PT, 0x8, 0x80 ;  /* 0x000000000080781c */ /* 0x000fe40003f4e170 */
[----:B------:R-:W-:Y:S02]  /*74e0*/  ISETP.NE.AND.EX P5, PT, R79, RZ, PT, P5 ;  /* 0x000000ff4f00720c */ /* 0x000fe40003fa5350 */
[----:B------:R-:W-:Y:S03]  /*74f0*/  ISETP.NE.AND.EX P3, PT, RZ, UR57, PT, P3 ;  /* 0x00000039ff007c0c */ /* 0x000fe6000bf65330 */
[----:B------:R-:W-:Y:S01]  /*7500*/  @!P4 PLOP3.LUT P2, PT, P1, PT, PT, 0x80, 0x8 ;  /* 0x000000000008c81c */ /* 0x000fe20000f4f070 */
[----:B------:R-:W-:Y:S01]  /*7510*/  @!UPT UIADD3 URZ, UPT, UPT, URZ, URZ, URZ ;  /* 0x000000fffffff290 */ /* 0x000fe2000fffe0ff */
[----:B------:R-:W-:Y:S11]  /*7520*/  @!P1 BRA `(.L_x_121) ;  /* 0x0000000000309947 */ /* 0x000ff60003800000 */
[----:B------:R-:W-:Y:S01]  /*7530*/  ISETP.NE.U32.AND P0, PT, R80, RZ, PT ;  /* 0x000000ff5000720c */ /* 0x000fe20003f05070 */
[----:B------:R-:W1:Y:S01]  /*7540*/  LDCU.64 UR4, c[0x0][0x358] ;  /* 0x00006b00ff0477ac */ /* 0x000e620008000a00 */
[----:B------:R-:W-:Y:S02]  /*7550*/  IMAD.MOV.U32 R88, RZ, RZ, 0x1 ;  /* 0x00000001ff587424 */ /* 0x000fe400078e00ff */
[----:B------:R-:W-:Y:S11]  /*7560*/  ISETP.NE.AND.EX P0, PT, R81, RZ, PT, P0 ;  /* 0x000000ff5100720c */ /* 0x000ff60003f05300 */
[----:B------:R-:W-:Y:S02]  /*7570*/  @!UPT UIADD3 URZ, UPT, UPT, URZ, URZ, URZ ;  /* 0x000000fffffff290 */ /* 0x000fe4000fffe0ff */
[----:B------:R-:W2:Y:S01]  /*7580*/  @P0 LDC.64 R2, c[0x0][0xc88] ;  /* 0x00032200ff020b82 */ /* 0x000ea20000000a00 */
[----:B------:R-:W-:Y:S04]  /*7590*/  @P0 IMAD R0, R82, UR44, RZ ;  /* 0x0000002c52000c24 */ /* 0x000fe8000f8e02ff */
[----:B--2---:R-:W-:Y:S04]  /*75a0*/  @P0 IMAD.WIDE R2, R0, 0x4, R2 ;  /* 0x0000000400020825 */ /* 0x004fe800078e0202 */
[----:B------:R-:W-:Y:S01]  /*75b0*/  HFMA2 R0, -RZ, RZ, 0, 5.9604644775390625e-08 ;  /* 0x00000001ff007431 */ /* 0x000fe200000001ff */
[----:B-1---5:R1:W5:Y:S04]  /*75c0*/  @P0 LDG.E R41, desc[UR4][R2.64] ;  /* 0x0000000402290981 */ /* 0x022368000c1e1900 */
[----:B------:R-:W-:Y:S01]  /*75d0*/  @!P0 PRMT R88, R0, 0x7610, R88 ;  /* 0x0000761000588816 */ /* 0x000fe20000000058 */
[----:B-1----:R-:W2:Y:S06]  /*75e0*/  @!P0 LDC R41, c[0x0][0xc80] ;  /* 0x00032000ff298b82 */ /* 0x002eac0000000800 */
.L_x_121:
[----:B------:R-:W-:Y:S05]  /*75f0*/  @!P5 BRA `(.L_x_122) ;  /* 0x000000000024d947 */ /* 0x000fea0003800000 */
[----:B------:R-:W-:Y:S01]  /*7600*/  ISETP.NE.U32.AND P0, PT, R76, RZ, PT ;  /* 0x000000ff4c00720c */ /* 0x000fe20003f05070 */
[----:B------:R-:W1:Y:S03]  /*7610*/  LDCU.64 UR4, c[0x0][0x358] ;  /* 0x00006b00ff0477ac */ /* 0x000e660008000a00 */
[----:B------:R-:W-:Y:S11]  /*7620*/  ISETP.NE.AND.EX P0, PT, R77, RZ, PT, P0 ;  /* 0x000000ff4d00720c */ /* 0x000ff60003f05300 */
[----:B------:R-:W-:Y:S02]  /*7630*/  @!UPT UIADD3 URZ, UPT, UPT, URZ, URZ, URZ ;  /* 0x000000fffffff290 */ /* 0x000fe4000fffe0ff */
[----:B------:R-:W3:Y:S01]  /*7640*/  @P0 LDC.64 R2, c[0x0][0xca8] ;  /* 0x00032a00ff020b82 */ /* 0x000ee20000000a00 */
[----:B------:R-:W-:Y:S04]  /*7650*/  @P0 IMAD R0, R78, UR44, RZ ;  /* 0x0000002c4e000c24 */ /* 0x000fe8000f8e02ff */
[----:B---3--:R-:W-:Y:S05]  /*7660*/  @P0 IMAD.WIDE R2, R0, 0x4, R2 ;  /* 0x0000000400020825 */ /* 0x008fea00078e0202 */
[----:B-1---5:R1:W5:Y:S02]  /*7670*/  @P0 LDG.E R38, desc[UR4][R2.64] ;  /* 0x0000000402260981 */ /* 0x022364000c1e1900 */
[----:B-1----:R-:W3:Y:S02]  /*7680*/  @!P0 LDC R38, c[0x0][0xca0] ;  /* 0x00032800ff268b82 */ /* 0x002ee40000000800 */
.L_x_122:
[----:B--2--5:R-:W-:Y:S01]  /*7690*/  FSETP.NEU.AND P0, PT, R41, RZ, PT ;  /* 0x000000ff2900720b */ /* 0x024fe20003f0d000 */
[----:B------:R-:W-:Y:S01]  /*76a0*/  ULOP3.LUT UR4, UR54, 0x1, URZ, 0x3c, !UPT ;  /* 0x0000000136047892 */ /* 0x000fe2000f8e3cff */
[----:B------:R-:W-:Y:S01]  /*76b0*/  SEL R5, RZ, 0xffffffff, P3 ;  /* 0xffffffffff057807 */ /* 0x000fe20001800000 */
[----:B------:R-:W-:Y:S01]  /*76c0*/  IMAD.U32 R111, RZ, RZ, UR46 ;  /* 0x0000002eff6f7e24 */ /* 0x000fe2000f8e00ff */
[----:B------:R-:W-:Y:S01]  /*76d0*/  @!P4 LOP3.LUT P3, RZ, R88, 0xff, RZ, 0xc0, !PT ;  /* 0x000000ff58ffc812 */ /* 0x000fe2000786c0ff */
[----:B------:R-:W-:Y:S01]  /*76e0*/  IMAD.SHL.U32 R85, R96, 0x10, RZ ;  /* 0x0000001060557824 */ /* 0x000fe200078e00ff */
[----:B------:R-:W-:Y:S01]  /*76f0*/  @!P4 SEL R2, RZ, 0xffffffff, P0 ;  /* 0xffffffffff02c807 */ /* 0x000fe20000000000 */
[----:B------:R-:W-:Y:S01]  /*7700*/  IMAD.U32 R112, RZ, RZ, UR4 ;  /* 0x00000004ff707e24 */ /* 0x000fe2000f8e00ff */
[----:B------:R-:W-:Y:S01]  /*7710*/  LEA R92, R36, UR47, 0x3 ;  /* 0x0000002f245c7c11 */ /* 0x000fe2000f8e18ff */
[----:B------:R-:W-:Y:S01]  /*7720*/  IMAD.SHL.U32 R111, R111, 0x2000, RZ ;  /* 0x000020006f6f7824 */ /* 0x000fe200078e00ff */
[----:B------:R-:W-:Y:S01]  /*7730*/  @P2 SEL R2, R5, R2, !P3 ;  /* 0x0000000205022207 */ /* 0x000fe20005800000 */
[----:B------:R-:W-:Y:S01]  /*7740*/  IMAD.SHL.U32 R84, R95, 0x10, RZ ;  /* 0x000000105f547824 */ /* 0x000fe200078e00ff */
[----:B------:R-:W-:Y:S01]  /*7750*/  SHF.L.U32 R3, R98, 0x1f, RZ ;  /* 0x0000001f62037819 */ /* 0x000fe200000006ff */
[----:B------:R-:W-:Y:S01]  /*7760*/  IMAD.IADD R87, R100, 0x1, R111 ;  /* 0x0000000164577824 */ /* 0x000fe200078e026f */
[----:B------:R-:W-:Y:S01]  /*7770*/  @!P4 LOP3.LUT R2, R2, 0x1, RZ, 0xc0, !PT ;  /* 0x000000010202c812 */ /* 0x000fe200078ec0ff */
[----:B------:R-:W-:Y:S01]  /*7780*/  BSSY B1, `(.L_x_123) ;  /* 0x0000038000017945 */ /* 0x000fe20003800000 */
[----:B------:R-:W-:Y:S01]  /*7790*/  IMAD.MOV.U32 R110, RZ, RZ, 0x1 ;  /* 0x00000001ff6e7424 */ /* 0x000fe200078e00ff */
[----:B------:R-:W-:Y:S02]  /*77a0*/  CS2R R74, SRZ ;  /* 0x00000000004a7805 */ /* 0x000fe4000001ff00 */
[----:B------:R-:W-:Y:S01]  /*77b0*/  ISETP.NE.U32.OR P5, PT, R2, 0x1, P4 ;  /* 0x000000010200780c */ /* 0x000fe200027a5470 */
[----:B------:R-:W-:Y:S01]  /*77c0*/  IMAD.U32 R2, RZ, RZ, UR46 ;  /* 0x0000002eff027e24 */ /* 0x000fe2000f8e00ff */
[----:B------:R-:W-:Y:S01]  /*77d0*/  LOP3.LUT P4, R93, R88, 0xff, RZ, 0xc0, !PT ;  /* 0x000000ff585d7812 */ /* 0x000fe2000788c0ff */
[----:B------:R-:W-:Y:S01]  /*77e0*/  IMAD.IADD R86, R87, 0x1, R85 ;  /* 0x0000000157567824 */ /* 0x000fe200078e0255 */
[----:B------:R-:W-:Y:S01]  /*77f0*/  P2R R109, PR, RZ, 0x20 ;  /* 0x00000020ff6d7803 */ /* 0x000fe20000000000 */
[----:B------:R-:W-:Y:S01]  /*7800*/  IMAD R39, R36, 0x40, R37 ;  /* 0x0000004024277824 */ /* 0x000fe200078e0225 */
[----:B------:R-:W-:Y:S01]  /*7810*/  LEA R0, R2, UR47, 0x3 ;  /* 0x0000002f02007c11 */ /* 0x000fe2000f8e18ff */
[----:B------:R-:W-:Y:S01]  /*7820*/  IMAD.U32 R113, RZ, RZ, UR46 ;  /* 0x0000002eff717e24 */ /* 0x000fe2000f8e00ff */
[----:B------:R-:W-:Y:S02]  /*7830*/  SEL R2, RZ, 0xffffffff, P0 ;  /* 0xffffffffff027807 */ /* 0x000fe40000000000 */
[----:B------:R-:W-:Y:S02]  /*7840*/  CS2R R72, SRZ ;  /* 0x0000000000487805 */ /* 0x000fe4000001ff00 */
[----:B------:R-:W-:Y:S02]  /*7850*/  CS2R R66, SRZ ;  /* 0x0000000000427805 */ /* 0x000fe4000001ff00 */
[----:B------:R-:W-:Y:S02]  /*7860*/  CS2R R64, SRZ ;  /* 0x0000000000407805 */ /* 0x000fe4000001ff00 */
[----:B------:R-:W-:Y:S02]  /*7870*/  @P1 SEL R2, R5, R2, !P4 ;  /* 0x0000000205021207 */ /* 0x000fe40006000000 */
[----:B------:R-:W-:Y:S02]  /*7880*/  CS2R R58, SRZ ;  /* 0x00000000003a7805 */ /* 0x000fe4000001ff00 */
[----:B------:R-:W-:Y:S02]  /*7890*/  @P5 SHF.L.U32 R7, R112, 0x1f, RZ ;  /* 0x0000001f70075819 */ /* 0x000fe400000006ff */
[----:B------:R-:W-:Y:S02]  /*78a0*/  CS2R R56, SRZ ;  /* 0x0000000000387805 */ /* 0x000fe4000001ff00 */
[----:B------:R-:W-:Y:S02]  /*78b0*/  LOP3.LUT R2, R2, 0x1, RZ, 0xc0, !PT ;  /* 0x0000000102027812 */ /* 0x000fe400078ec0ff */
[----:B------:R-:W-:Y:S01]  /*78c0*/  CS2R R50, SRZ ;  /* 0x0000000000327805 */ /* 0x000fe2000001ff00 */
[----:B------:R-:W1:Y:S01]  /*78d0*/  @P5 SYNCS.PHASECHK.TRANS64.TRYWAIT P3, [R0+URZ+0x120], R7 ;  /* 0x00012007000055a7 */ /* 0x000e6200080611ff */
[----:B------:R-:W-:Y:S02]  /*78e0*/  CS2R R48, SRZ ;  /* 0x0000000000307805 */ /* 0x000fe4000001ff00 */
[----:B------:R-:W-:Y:S01]  /*78f0*/  ISETP.NE.U32.AND P0, PT, R2, 0x1, PT ;  /* 0x000000010200780c */ /* 0x000fe20003f05070 */
[----:B------:R-:W-:Y:S02]  /*7900*/  IMAD.IADD R47, R87, 0x1, R84 ;  /* 0x00000001572f7824 */ /* 0x000fe400078e0254 */
[----:B------:R-:W-:Y:S01]  /*7910*/  IMAD.IADD R46, R99, 0x1, R86 ;  /* 0x00000001632e7824 */ /* 0x000fe200078e0256 */
[----:B------:R-:W-:Y:S01]  /*7920*/  P2R R114, PR, RZ, 0x1 ;  /* 0x00000001ff727803 */ /* 0x000fe20000000000 */
[----:B------:R2:W4:Y:S01]  /*7930*/  SYNCS.PHASECHK.TRANS64.TRYWAIT P2, [R92+URZ+0x180], R3 ;  /* 0x000180035c0075a7 */ /* 0x00052200080411ff */
[----:B-1----:R-:W-:Y:S01]  /*7940*/  @P5 SEL R110, RZ, 0x1, !P3 ;  /* 0x00000001ff6e5807 */ /* 0x002fe20005800000 */
[----:B--2---:R-:W-:Y:S06]  /*7950*/  @!P5 BRA `(.L_x_124) ;  /* 0x000000000068d947 */ /* 0x004fec0003800000 */
[----:B------:R-:W-:Y:S01]  /*7960*/  ISETP.NE.AND P0, PT, R110, RZ, PT ;  /* 0x000000ff6e00720c */ /* 0x000fe20003f05270 */
[----:B------:R-:W-:Y:S01]  /*7970*/  BSSY B0, `(.L_x_125) ;  /* 0x000000d000007945 */ /* 0x000fe20003800000 */
[----:B------:R-:W-:Y:S02]  /*7980*/  CS2R R50, SRZ ;  /* 0x0000000000327805 */ /* 0x000fe4000001ff00 */
[----:B------:R-:W-:Y:S02]  /*7990*/  CS2R R48, SRZ ;  /* 0x0000000000307805 */ /* 0x000fe4000001ff00 */
[----:B------:R-:W-:Y:S02]  /*79a0*/  CS2R R58, SRZ ;  /* 0x00000000003a7805 */ /* 0x000fe4000001ff00 */
[----:B------:R-:W-:Y:S02]  /*79b0*/  CS2R R56, SRZ ;  /* 0x0000000000387805 */ /* 0x000fe4000001ff00 */
[----:B------:R-:W-:Y:S02]  /*79c0*/  CS2R R66, SRZ ;  /* 0x0000000000427805 */ /* 0x000fe4000001ff00 */
[----:B------:R-:W-:Y:S02]  /*79d0*/  CS2R R64, SRZ ;  /* 0x0000000000407805 */ /* 0x000fe4000001ff00 */
[----:B------:R-:W-:Y:S02]  /*79e0*/  CS2R R74, SRZ ;  /* 0x00000000004a7805 */ /* 0x000fe4000001ff00 */
[----:B------:R-:W-:Y:S01]  /*79f0*/  CS2R R72, SRZ ;  /* 0x0000000000487805 */ /* 0x000fe2000001ff00 */
[----:B------:R-:W-:Y:S06]  /*7a00*/  @P0 BRA `(.L_x_126) ;  /* 0x00000000000c0947 */ /* 0x000fec0003800000 */
[----:B------:R-:W-:Y:S04]  /*7a10*/  SHF.L.U32 R5, R112, 0x1f, RZ ;  /* 0x0000001f70057819 */ /* 0x000fe800000006ff */
[----:B------:R-:W1:Y:S02]  /*7a20*/  SYNCS.PHASECHK.TRANS64.TRYWAIT P0, [R0+URZ+0x120], R5 ;  /* 0x00012005000075a7 */ /* 0x000e6400080011ff */
[----:B-1----:R-:W-:Y:S05]  /*7a30*/  @!P0 BRA `(.L_x_127) ;  /* 0x0000002800d88947 */ /* 0x002fea0003800000 */
.L_x_126:
[----:B------:R-:W-:Y:S05]  /*7a40*/  BSYNC B0 ;  /* 0x0000000000007941 */ /* 0x000fea0003800000 */
.L_x_125:
[----:B------:R-:W-:Y:S01]  /*7a50*/  ISETP.NE.AND P0, PT, R114, RZ, PT ;  /* 0x000000ff7200720c */ /* 0x000fe20003f05270 */
[----:B------:R-:W-:Y:S04]  /*7a60*/  UIADD3 UR4, UPT, UPT, UR46, 0x1, URZ ;  /* 0x000000012e047890 */ /* 0x000fe8000fffe0ff */
[----:B------:R-:W-:Y:S04]  /*7a70*/  UISETP.NE.AND UP0, UPT, UR4, 0x3, UPT ;  /* 0x000000030400788c */ /* 0x000fe8000bf05270 */
[----:B------:R-:W-:Y:S02]  /*7a80*/  USEL UR5, URZ, 0x1, UP0 ;  /* 0x00000001ff057887 */ /* 0x000fe40008000000 */
[----:B------:R-:W-:Y:S02]  /*7a90*/  USEL UR4, UR4, URZ, UP0 ;  /* 0x000000ff04047287 */ /* 0x000fe40008000000 */
[----:B------:R2:W1:Y:S02]  /*7aa0*/  @P0 LDS.128 R48, [R87] ;  /* 0x0000000057300984 */ /* 0x0004640000000c00 */
[----:B------:R-:W-:Y:S02]  /*7ab0*/  LOP3.LUT R112, R112, UR5, RZ, 0x3c, !PT ;  /* 0x0000000570707c12 */ /* 0x000fe4000f8e3cff */
[----:B------:R2:W1:Y:S01]  /*7ac0*/  @P0 LDS.128 R56, [R86+0x10] ;  /* 0x0000100056380984 */ /* 0x0004620000000c00 */
[----:B------:R-:W-:Y:S03]  /*7ad0*/  IMAD.U32 R113, RZ, RZ, UR4 ;  /* 0x00000004ff717e24 */ /* 0x000fe6000f8e00ff */
[----:B------:R2:W1:Y:S04]  /*7ae0*/  @P0 LDS.128 R64, [R47+0x20] ;  /* 0x000020002f400984 */ /* 0x0004680000000c00 */
[----:B------:R2:W1:Y:S02]  /*7af0*/  @P0 LDS.128 R72, [R46+0x10] ;  /* 0x000010002e480984 */ /* 0x0004640000000c00 */
.L_x_124:
[----:B------:R-:W-:Y:S05]  /*7b00*/  BSYNC B1 ;  /* 0x0000000000017941 */ /* 0x000fea0003800000 */
.L_x_123:
[----:B-1----:R-:W-:Y:S04]  /*7b10*/  SHF.R.U32.HI R0, RZ, 0x15, R39 ;  /* 0x00000015ff007819 */ /* 0x002fe80000011627 */
[----:B------:R-:W-:Y:S01]  /*7b20*/  LOP3.LUT P0, RZ, R0, 0x3, R89, 0x48, !PT ;  /* 0x0000000300ff7812 */ /* 0x000fe20007804859 */
[----:B------:R-:W-:Y:S01]  /*7b30*/  @!UPT UIADD3 URZ, UPT, UPT, URZ, URZ, URZ ;  /* 0x000000fffffff290 */ /* 0x000fe2000fffe0ff */
[----:B----4-:R-:W-:Y:S11]  /*7b40*/  @P2 BRA `(.L_x_128) ;  /* 0x0000000000082947 */ /* 0x010ff60003800000 */
[----:B------:R-:W1:Y:S02]  /*7b50*/  SYNCS.PHASECHK.TRANS64.TRYWAIT P1, [R92+URZ+0x180], R3 ;  /* 0x000180035c0075a7 */ /* 0x000e6400080211ff */
[----:B-1----:R-:W-:Y:S05]  /*7b60*/  @!P1 BRA `(.L_x_129) ;  /* 0x0000002800a09947 */ /* 0x002fea0003800000 */
.L_x_128:
[----:B------:R-:W-:Y:S05]  /*7b70*/  @!P0 BRA `(.L_x_130) ;  /* 0x0000000000408947 */ /* 0x000fea0003800000 */
[----:B------:R-:W4:Y:S01]  /*7b80*/  LDCU.64 UR8, c[0x4][0x70] ;  /* 0x01000e00ff0877ac */ /* 0x000f220008000a00 */
[----:B-1----:R-:W-:Y:S01]  /*7b90*/  MOV R3, 0x0 ;  /* 0x0000000000037802 */ /* 0x002fe20000000f00 */
[----:B------:R-:W-:Y:S02]  /*7ba0*/  HFMA2 R12, -RZ, RZ, 0, 5.9604644775390625e-08 ;  /* 0x00000001ff0c7431 */ /* 0x000fe400000001ff */
[----:B------:R-:W-:Y:S02]  /*7bb0*/  IMAD.MOV.U32 R8, RZ, RZ, 0x192 ;  /* 0x00000192ff087424 */ /* 0x000fe400078e00ff */
[----:B------:R-:W-:Y:S01]  /*7bc0*/  IMAD.MOV.U32 R13, RZ, RZ, RZ ;  /* 0x000000ffff0d7224 */ /* 0x000fe200078e00ff */
[----:B------:R-:W1:Y:S01]  /*7bd0*/  LDCU.64 UR6, c[0x4][0x78] ;  /* 0x01000f00ff0677ac */ /* 0x000e620008000a00 */
[----:B------:R-:W2:Y:S01]  /*7be0*/  LDC.64 R2, c[0x4][R3] ;  /* 0x0100000003027b82 */ /* 0x000ea20000000a00 */
[----:B------:R-:W5:Y:S01]  /*7bf0*/  LDCU.64 UR4, c[0x4][0x10] ;  /* 0x01000200ff0477ac */ /* 0x000f620008000a00 */
[----:B----4-:R-:W-:Y:S01]  /*7c00*/  MOV R5, UR9 ;  /* 0x0000000900057c02 */ /* 0x010fe20008000f00 */
[----:B------:R-:W-:Y:S01]  /*7c10*/  IMAD.U32 R4, RZ, RZ, UR8 ;  /* 0x00000008ff047e24 */ /* 0x000fe2000f8e00ff */
[----:B-1----:R-:W-:Y:S01]  /*7c20*/  MOV R7, UR7 ;  /* 0x0000000700077c02 */ /* 0x002fe20008000f00 */
[----:B------:R-:W-:Y:S01]  /*7c30*/  IMAD.U32 R6, RZ, RZ, UR6 ;  /* 0x00000006ff067e24 */ /* 0x000fe2000f8e00ff */
[----:B-----5:R-:W-:Y:S01]  /*7c40*/  MOV R11, UR5 ;  /* 0x00000005000b7c02 */ /* 0x020fe20008000f00 */
[----:B------:R-:W-:Y:S02]  /*7c50*/  IMAD.U32 R10, RZ, RZ, UR4 ;  /* 0x00000004ff0a7e24 */ /* 0x000fe4000f8e00ff */
[----:B------:R-:W-:Y:S07]  /*7c60*/  LEPC R20, `(.L_x_130) ;  /* 0x000000001014794e */ /* 0x000fee0000000000 */
[----:B--23--:R-:W-:Y:S05]  /*7c70*/  CALL.ABS.NOINC R2 ;  /* 0x0000000002007343 */ /* 0x00cfea0003c00000 */
.L_x_130:
[C---:B------:R-:W-:Y:S01]  /*7c80*/  SHF.L.U32 R40, R48.reuse, 0x10, RZ ;  /* 0x0000001030287819 */ /* 0x040fe200000006ff */
[----:B------:R-:W-:Y:S05]  /*7c90*/  WARPSYNC.ALL ;  /* 0x0000000000007948 */ /* 0x000fea0003800000 */
[----:B------:R-:W-:Y:S01]  /*7ca0*/  R2UR UR4, R39 ;  /* 0x00000000270472ca */ /* 0x000fe200000e0000 */
[----:B------:R-:W-:Y:S01]  /*7cb0*/  BSSY.RECONVERGENT B0, `(.L_x_131) ;  /* 0x0000087000007945 */ /* 0x000fe20003800200 */
[----:B------:R-:W-:Y:S02]  /*7cc0*/  LOP3.LUT R43, R48, 0xffff0000, RZ, 0xc0, !PT ;  /* 0xffff0000302b7812 */ /* 0x000fe400078ec0ff */
[----:B------:R-:W-:Y:S02]  /*7cd0*/  SHF.L.U32 R42, R49, 0x10, RZ ;  /* 0x00000010312a7819 */ /* 0x000fe400000006ff */
[----:B------:R-:W-:Y:S02]  /*7ce0*/  SHF.L.U32 R45, R51, 0x10, RZ ;  /* 0x00000010332d7819 */ /* 0x000fe400000006ff */
[----:B------:R-:W-:Y:S02]  /*7cf0*/  LOP3.LUT R44, R75, 0xffff0000, RZ, 0xc0, !PT ;  /* 0xffff00004b2c7812 */ /* 0x000fe400078ec0ff */
[----:B------:R-:W-:Y:S03]  /*7d00*/  ISETP.NE.AND P0, PT, R101, RZ, PT ;  /* 0x000000ff6500720c */ /* 0x000fe60003f05270 */
[----:B------:R-:W3:Y:S02]  /*7d10*/  LDTM.x32 R4, tmem[UR4] ;  /* 0x00000004000479ee */ /* 0x000ee400082c0000 */
[C---:B---3--:R-:W-:Y:S01]  /*7d20*/  FMUL R0, R38.reuse, R4 ;  /* 0x0000000426007220 */ /* 0x048fe20000400000 */
[C---:B------:R-:W-:Y:S01]  /*7d30*/  FMUL R2, R38.reuse, R5 ;  /* 0x0000000526027220 */ /* 0x040fe20000400000 */
[C---:B-1----:R-:W-:Y:S01]  /*7d40*/  FMUL R3, R38.reuse, R6 ;  /* 0x0000000626037220 */ /* 0x042fe20000400000 */
[----:B------:R-:W-:Y:S01]  /*7d50*/  FMUL R7, R38, R7 ;  /* 0x0000000726077220 */ /* 0x000fe20000400000 */
[----:B------:R-:W-:Y:S01]  /*7d60*/  FFMA R0, R41, R40, R0 ;  /* 0x0000002829007223 */ /* 0x000fe20000000000 */
[----:B------:R-:W-:Y:S01]  /*7d70*/  LOP3.LUT R40, R49, 0xffff0000, RZ, 0xc0, !PT ;  /* 0xffff000031287812 */ /* 0x000fe200078ec0ff */
[C---:B------:R-:W-:Y:S01]  /*7d80*/  FFMA R2, R41.reuse, R43, R2 ;  /* 0x0000002b29027223 */ /* 0x040fe20000000002 */
[C---:B------:R-:W-:Y:S01]  /*7d90*/  SHF.L.U32 R43, R50.reuse, 0x10, RZ ;  /* 0x00000010322b7819 */ /* 0x040fe200000006ff */
[C---:B------:R-:W-:Y:S01]  /*7da0*/  FFMA R3, R41.reuse, R42, R3 ;  /* 0x0000002a29037223 */ /* 0x040fe20000000003 */
[----:B------:R-:W-:Y:S01]  /*7db0*/  LOP3.LUT R42, R50, 0xffff0000, RZ, 0xc0, !PT ;  /* 0xffff0000322a7812 */ /* 0x000fe200078ec0ff */
[----:B------:R-:W-:Y:S01]  /*7dc0*/  FMUL R4, R38, R8 ;  /* 0x0000000826047220 */ /* 0x000fe20000400000 */
[----:B------:R-:W-:Y:S01]  /*7dd0*/  F2FP.BF16.F32.PACK_AB R52, R2, R0 ;  /* 0x000000000234723e */ /* 0x000fe200000010ff */
[----:B------:R-:W-:Y:S01]  /*7de0*/  FFMA R7, R41, R40, R7 ;  /* 0x0000002829077223 */ /* 0x000fe20000000007 */
[----:B------:R-:W-:Y:S01]  /*7df0*/  LOP3.LUT R40, R51, 0xffff0000, RZ, 0xc0, !PT ;  /* 0xffff000033287812 */ /* 0x000fe200078ec0ff */
[C---:B------:R-:W-:Y:S01]  /*7e00*/  FMUL R5, R38.reuse, R9 ;  /* 0x0000000926057220 */ /* 0x040fe20000400000 */
[C---:B------:R-:W-:Y:S01]  /*7e10*/  FMUL R6, R38.reuse, R10 ;  /* 0x0000000a26067220 */ /* 0x040fe20000400000 */
[----:B------:R-:W-:Y:S01]  /*7e20*/  FMUL R11, R38, R11 ;  /* 0x0000000b260b7220 */ /* 0x000fe20000400000 */
[----:B------:R-:W-:Y:S01]  /*7e30*/  F2FP.BF16.F32.PACK_AB R53, R7, R3 ;  /* 0x000000030735723e */ /* 0x000fe200000010ff */
[C---:B------:R-:W-:Y:S01]  /*7e40*/  FFMA R4, R41.reuse, R43, R4 ;  /* 0x0000002b29047223 */ /* 0x040fe20000000004 */
[C---:B------:R-:W-:Y:S01]  /*7e50*/  SHF.L.U32 R43, R56.reuse, 0x10, RZ ;  /* 0x00000010382b7819 */ /* 0x040fe200000006ff */
[----:B------:R-:W-:Y:S01]  /*7e60*/  FFMA R5, R41, R42, R5 ;  /* 0x0000002a29057223 */ /* 0x000fe20000000005 */
[----:B------:R-:W-:Y:S01]  /*7e70*/  LOP3.LUT R42, R57, 0xffff0000, RZ, 0xc0, !PT ;  /* 0xffff0000392a7812 */ /* 0x000fe200078ec0ff */
[----:B------:R-:W-:Y:S01]  /*7e80*/  FFMA R6, R41, R45, R6 ;  /* 0x0000002d29067223 */ /* 0x000fe20000000006 */
[----:B------:R-:W-:Y:S01]  /*7e90*/  SHF.L.U32 R45, R57, 0x10, RZ ;  /* 0x00000010392d7819 */ /* 0x000fe200000006ff */
[----:B------:R-:W-:Y:S01]  /*7ea0*/  FFMA R11, R41, R40, R11 ;  /* 0x00000028290b7223 */ /* 0x000fe2000000000b */
[----:B------:R-:W-:Y:S01]  /*7eb0*/  LOP3.LUT R40, R56, 0xffff0000, RZ, 0xc0, !PT ;  /* 0xffff000038287812 */ /* 0x000fe200078ec0ff */
[C---:B------:R-:W-:Y:S01]  /*7ec0*/  FMUL R8, R38.reuse, R12 ;  /* 0x0000000c26087220 */ /* 0x040fe20000400000 */
[----:B------:R-:W-:Y:S01]  /*7ed0*/  F2FP.BF16.F32.PACK_AB R54, R5, R4 ;  /* 0x000000040536723e */ /* 0x000fe200000010ff */
[C---:B------:R-:W-:Y:S01]  /*7ee0*/  FMUL R9, R38.reuse, R13 ;  /* 0x0000000d26097220 */ /* 0x040fe20000400000 */
[----:B------:R-:W-:Y:S01]  /*7ef0*/  F2FP.BF16.F32.PACK_AB R55, R11, R6 ;  /* 0x000000060b37723e */ /* 0x000fe200000010ff */
[C---:B------:R-:W-:Y:S01]  /*7f00*/  FMUL R10, R38.reuse, R14 ;  /* 0x0000000e260a7220 */ /* 0x040fe20000400000 */
[----:B------:R-:W-:Y:S01]  /*7f10*/  FMUL R15, R38, R15 ;  /* 0x0000000f260f7220 */ /* 0x000fe20000400000 */
[----:B------:R-:W-:Y:S01]  /*7f20*/  FFMA R8, R41, R43, R8 ;  /* 0x0000002b29087223 */ /* 0x000fe20000000008 */
[----:B------:R-:W-:Y:S01]  /*7f30*/  SHF.L.U32 R43, R59, 0x10, RZ ;  /* 0x000000103b2b7819 */ /* 0x000fe200000006ff */
[C---:B------:R-:W-:Y:S01]  /*7f40*/  FFMA R9, R41.reuse, R40, R9 ;  /* 0x0000002829097223 */ /* 0x040fe20000000009 */
[C---:B------:R-:W-:Y:S01]  /*7f50*/  SHF.L.U32 R40, R58.reuse, 0x10, RZ ;  /* 0x000000103a287819 */ /* 0x040fe200000006ff */
        /* <DEDUP_REMOVED lines=8> */
[----:B------:R-:W-:Y:S01]  /*7fe0*/  FMUL R14, R38, R18 ;  /* 0x00000012260e7220 */ /* 0x000fe20000400000 */
[----:B------:R-:W-:Y:S01]  /*7ff0*/  FFMA R12, R41, R40, R12 ;  /* 0x00000028290c7223 */ /* 0x000fe2000000000c */
[----:B------:R-:W-:Y:S01]  /*8000*/  LOP3.LUT R40, R59, 0xffff0000, RZ, 0xc0, !PT ;  /* 0xffff00003b287812 */ /* 0x000fe200078ec0ff */
[C---:B------:R-:W-:Y:S01]  /*8010*/  FFMA R13, R41.reuse, R42, R13 ;  /* 0x0000002a290d7223 */ /* 0x040fe2000000000d */
[----:B------:R-:W-:Y:S01]  /*8020*/  LOP3.LUT R42, R64, 0xffff0000, RZ, 0xc0, !PT ;  /* 0xffff0000402a7812 */ /* 0x000fe200078ec0ff */
[----:B------:R-:W-:Y:S01]  /*8030*/  FMUL R19, R38, R19 ;  /* 0x0000001326137220 */ /* 0x000fe20000400000 */
[----:B------:R-:W-:Y:S01]  /*8040*/  FFMA R14, R41, R43, R14 ;  /* 0x0000002b290e7223 */ /* 0x000fe2000000000e */
[----:B------:R-:W-:Y:S01]  /*8050*/  SHF.L.U32 R43, R64, 0x10, RZ ;  /* 0x00000010402b7819 */ /* 0x000fe200000006ff */
[----:B------:R1:W-:Y:S01]  /*8060*/  STS.128 [R87], R52 ;  /* 0x0000003457007388 */ /* 0x0003e20000000c00 */
[----:B------:R-:W-:Y:S01]  /*8070*/  F2FP.BF16.F32.PACK_AB R62, R13, R12 ;  /* 0x0000000c0d3e723e */ /* 0x000fe200000010ff */
[C---:B------:R-:W-:Y:S01]  /*8080*/  FMUL R16, R38.reuse, R20 ;  /* 0x0000001426107220 */ /* 0x040fe20000400000 */
        /* <DEDUP_REMOVED lines=8> */
[C---:B------:R-:W-:Y:S01]  /*8110*/  FFMA R17, R41.reuse, R42, R17 ;  /* 0x0000002a29117223 */ /* 0x040fe20000000011 */
[----:B------:R-:W-:Y:S01]  /*8120*/  FFMA R18, R41, R45, R18 ;  /* 0x0000002d29127223 */ /* 0x000fe20000000012 */
[----:B------:R1:W-:Y:S01]  /*8130*/  STS.128 [R86+0x10], R60 ;  /* 0x0000103c56007388 */ /* 0x0003e20000000c00 */
[----:B------:R-:W-:Y:S01]  /*8140*/  SHF.L.U32 R45, R67, 0x10, RZ ;  /* 0x00000010432d7819 */ /* 0x000fe200000006ff */
[----:B------:R-:W-:Y:S01]  /*8150*/  FFMA R23, R41, R40, R23 ;  /* 0x0000002829177223 */ /* 0x000fe20000000017 */
[----:B------:R-:W-:Y:S01]  /*8160*/  LOP3.LUT R40, R66, 0xffff0000, RZ, 0xc0, !PT ;  /* 0xffff000042287812 */ /* 0x000fe200078ec0ff */
[C---:B------:R-:W-:Y:S01]  /*8170*/  FMUL R20, R38.reuse, R24 ;  /* 0x0000001826147220 */ /* 0x040fe20000400000 */
[----:B------:R-:W-:Y:S01]  /*8180*/  LOP3.LUT R42, R67, 0xffff0000, RZ, 0xc0, !PT ;  /* 0xffff0000432a7812 */ /* 0x000fe200078ec0ff */
[C---:B------:R-:W-:Y:S01]  /*8190*/  FMUL R21, R38.reuse, R25 ;  /* 0x0000001926157220 */ /* 0x040fe20000400000 */
[----:B------:R-:W-:Y:S01]  /*81a0*/  F2FP.BF16.F32.PACK_AB R68, R17, R16 ;  /* 0x000000101144723e */ /* 0x000fe200000010ff */
[C---:B------:R-:W-:Y:S01]  /*81b0*/  FMUL R22, R38.reuse, R26 ;  /* 0x0000001a26167220 */ /* 0x040fe20000400000 */
[----:B------:R-:W-:Y:S01]  /*81c0*/  FMUL R27, R38, R27 ;  /* 0x0000001b261b7220 */ /* 0x000fe20000400000 */
[C---:B------:R-:W-:Y:S01]  /*81d0*/  FFMA R20, R41.reuse, R43, R20 ;  /* 0x0000002b29147223 */ /* 0x040fe20000000014 */
[C---:B------:R-:W-:Y:S01]  /*81e0*/  FFMA R21, R41.reuse, R40, R21 ;  /* 0x0000002829157223 */ /* 0x040fe20000000015 */
[C---:B------:R-:W-:Y:S01]  /*81f0*/  FFMA R22, R41.reuse, R45, R22 ;  /* 0x0000002d29167223 */ /* 0x040fe20000000016 */
[----:B------:R-:W-:Y:S01]  /*8200*/  FFMA R27, R41, R42, R27 ;  /* 0x0000002a291b7223 */ /* 0x000fe2000000001b */
[----:B------:R-:W-:Y:S01]  /*8210*/  SHF.L.U32 R40, R72, 0x10, RZ ;  /* 0x0000001048287819 */ /* 0x000fe200000006ff */
[----:B------:R-:W-:Y:S01]  /*8220*/  FMUL R24, R38, R28 ;  /* 0x0000001c26187220 */ /* 0x000fe20000400000 */
[----:B------:R-:W-:Y:S01]  /*8230*/  LOP3.LUT R42, R72, 0xffff0000, RZ, 0xc0, !PT ;  /* 0xffff0000482a7812 */ /* 0x000fe200078ec0ff */
[C---:B------:R-:W-:Y:S01]  /*8240*/  FMUL R25, R38.reuse, R29 ;  /* 0x0000001d26197220 */ /* 0x040fe20000400000 */
[----:B------:R-:W-:Y:S01]  /*8250*/  SHF.L.U32 R43, R73, 0x10, RZ ;  /* 0x00000010492b7819 */ /* 0x000fe200000006ff */
[C---:B------:R-:W-:Y:S01]  /*8260*/  FMUL R26, R38.reuse, R30 ;  /* 0x0000001e261a7220 */ /* 0x040fe20000400000 */
[C---:B------:R-:W-:Y:S01]  /*8270*/  FFMA R24, R41.reuse, R40, R24 ;  /* 0x0000002829187223 */ /* 0x040fe20000000018 */
[----:B------:R-:W-:Y:S01]  /*8280*/  FFMA R25, R41, R42, R25 ;  /* 0x0000002a29197223 */ /* 0x000fe20000000019 */
[----:B------:R-:W-:Y:S01]  /*8290*/  LOP3.LUT R40, R73, 0xffff0000, RZ, 0xc0, !PT ;  /* 0xffff000049287812 */ /* 0x000fe200078ec0ff */
[----:B------:R-:W-:Y:S01]  /*82a0*/  FFMA R26, R41, R43, R26 ;  /* 0x0000002b291a7223 */ /* 0x000fe2000000001a */
[----:B------:R-:W-:Y:S01]  /*82b0*/  FMUL R31, R38, R31 ;  /* 0x0000001f261f7220 */ /* 0x000fe20000400000 */
[----:B------:R-:W-:Y:S01]  /*82c0*/  SHF.L.U32 R43, R74, 0x10, RZ ;  /* 0x000000104a2b7819 */ /* 0x000fe200000006ff */
[----:B------:R-:W-:Y:S01]  /*82d0*/  FMUL R28, R38, R32 ;  /* 0x00000020261c7220 */ /* 0x000fe20000400000 */
[----:B------:R-:W-:Y:S01]  /*82e0*/  LOP3.LUT R42, R74, 0xffff0000, RZ, 0xc0, !PT ;  /* 0xffff00004a2a7812 */ /* 0x000fe200078ec0ff */
[C---:B------:R-:W-:Y:S01]  /*82f0*/  FMUL R29, R38.reuse, R33 ;  /* 0x00000021261d7220 */ /* 0x040fe20000400000 */
[----:B------:R-:W-:Y:S01]  /*8300*/  SHF.L.U32 R45, R75, 0x10, RZ ;  /* 0x000000104b2d7819 */ /* 0x000fe200000006ff */
[C---:B------:R-:W-:Y:S01]  /*8310*/  FMUL R30, R38.reuse, R34 ;  /* 0x00000022261e7220 */ /* 0x040fe20000400000 */
[----:B------:R-:W-:Y:S01]  /*8320*/  FFMA R31, R41, R40, R31 ;  /* 0x00000028291f7223 */ /* 0x000fe2000000001f */
[----:B------:R-:W-:Y:S01]  /*8330*/  FMUL R35, R38, R35 ;  /* 0x0000002326237220 */ /* 0x000fe20000400000 */
[----:B------:R-:W-:Y:S01]  /*8340*/  F2FP.BF16.F32.PACK_AB R69, R23, R18 ;  /* 0x000000121745723e */ /* 0x000fe200000010ff */
[----:B------:R-:W-:Y:S01]  /*8350*/  FFMA R28, R41, R43, R28 ;  /* 0x0000002b291c7223 */ /* 0x000fe2000000001c */
[----:B------:R-:W-:Y:S01]  /*8360*/  F2FP.BF16.F32.PACK_AB R70, R21, R20 ;  /* 0x000000141546723e */ /* 0x000fe200000010ff */
[----:B------:R-:W-:Y:S01]  /*8370*/  FFMA R29, R41, R42, R29 ;  /* 0x0000002a291d7223 */ /* 0x000fe2000000001d */
[----:B------:R-:W-:Y:S01]  /*8380*/  F2FP.BF16.F32.PACK_AB R71, R27, R22 ;  /* 0x000000161b47723e */ /* 0x000fe200000010ff */
[C---:B------:R-:W-:Y:S01]  /*8390*/  FFMA R30, R41.reuse, R45, R30 ;  /* 0x0000002d291e7223 */ /* 0x040fe2000000001e */
[----:B------:R-:W-:Y:S01]  /*83a0*/  FFMA R35, R41, R44, R35 ;  /* 0x0000002c29237223 */ /* 0x000fe20000000023 */
[----:B------:R-:W-:Y:S02]  /*83b0*/  F2FP.BF16.F32.PACK_AB R104, R25, R24 ;  /* 0x000000181968723e */ /* 0x000fe400000010ff */
[----:B------:R1:W-:Y:S01]  /*83c0*/  STS.128 [R47+0x20], R68 ;  /* 0x000020442f007388 */ /* 0x0003e20000000c00 */
[----:B------:R-:W-:Y:S02]  /*83d0*/  F2FP.BF16.F32.PACK_AB R105, R31, R26 ;  /* 0x0000001a1f69723e */ /* 0x000fe400000010ff */
[----:B------:R-:W-:Y:S02]  /*83e0*/  F2FP.BF16.F32.PACK_AB R106, R29, R28 ;  /* 0x0000001c1d6a723e */ /* 0x000fe400000010ff */
[----:B------:R-:W-:Y:S05]  /*83f0*/  F2FP.BF16.F32.PACK_AB R107, R35, R30 ;  /* 0x0000001e236b723e */ /* 0x000fea00000010ff */
[----:B------:R1:W-:Y:S01]  /*8400*/  STS.128 [R46+0x10], R104 ;  /* 0x000010682e007388 */ /* 0x0003e20000000c00 */
[----:B------:R-:W-:Y:S01]  /*8410*/  @!PT LDS RZ, [RZ] ;  /* 0x00000000fffff984 */ /* 0x000fe20000000800 */
[----:B------:R-:W-:Y:S01]  /*8420*/  @!PT LDS RZ, [RZ] ;  /* 0x00000000fffff984 */ /* 0x000fe20000000800 */
[----:B------:R-:W-:Y:S01]  /*8430*/  @!PT LDS RZ, [RZ] ;  /* 0x00000000fffff984 */ /* 0x000fe20000000800 */
[----:B------:R-:W-:Y:S01]  /*8440*/  @!PT LDS RZ, [RZ] ;  /* 0x00000000fffff984 */ /* 0x000fe20000000800 */
[----:B------:R3:W-:Y:S07]  /*8450*/  MEMBAR.ALL.CTA ;  /* 0x0000000000007992 */ /* 0x0007ee0000008000 */
[----:B---3--:R-:W3:Y:S02]  /*8460*/  FENCE.VIEW.ASYNC.S ;  /* 0x00000000000073c6 */ /* 0x008ee40000000000 */
[----:B---3--:R-:W-:Y:S06]  /*8470*/  BAR.SYNC.DEFER_BLOCKING 0x1, 0x80 ;  /* 0x0042000000007b1d */ /* 0x008fec0000010000 */
[----:B------:R-:W-:Y:S05]  /*8480*/  @P0 BRA `(.L_x_132) ;  /* 0x0000000000240947 */ /* 0x000fea0003800000 */
[----:B------:R-:W3:Y:S01]  /*8490*/  LDCU.64 UR6, c[0x0][0x348] ;  /* 0x00006900ff0677ac */ /* 0x000ee20008000a00 */
[----:B------:R-:W-:Y:S01]  /*84a0*/  R2UR UR5, R111 ;  /* 0x000000006f0572ca */ /* 0x000fe200000e0000 */
[----:B------:R-:W-:Y:S11]  /*84b0*/  UMOV UR51, UR44 ;  /* 0x0000002c00337c82 */ /* 0x000ff60008000000 */
[----:B------:R-:W-:Y:S01]  /*84c0*/  @!UPT UIADD3 URZ, UPT, UPT, URZ, URZ, URZ ;  /* 0x000000fffffff290 */ /* 0x000fe2000fffe0ff */
[----:B------:R-:W-:Y:S02]  /*84d0*/  UIADD3 UR48, UPT, UPT, UR47, 0x200, UR5 ;  /* 0x000002002f307890 */ /* 0x000fe4000fffe005 */
[----:B---3--:R-:W-:Y:S04]  /*84e0*/  UIADD3 UR4, UP0, UPT, UR6, 0xa80, URZ ;  /* 0x00000a8006047890 */ /* 0x008fe8000ff1e0ff */
[----:B------:R-:W-:Y:S09]  /*84f0*/  UIADD3.X UR5, UPT, UPT, URZ, UR7, URZ, UP0, !UPT ;  /* 0x00000007ff057290 */ /* 0x000ff200087fe4ff */
[----:B------:R3:W-:Y:S02]  /*8500*/  UTMASTG.3D [UR48], [UR4] ;  /* 0x00000030040073b5 */ /* 0x0007e40008010000 */
[----:B---3--:R0:W-:Y:S02]  /*8510*/  UTMACMDFLUSH ;  /* 0x00000000000079b7 */ /* 0x0081e40000000000 */
.L_x_132:
[----:B------:R-:W-:Y:S05]  /*8520*/  BSYNC.RECONVERGENT B0 ;  /* 0x0000000000007941 */ /* 0x000fea0003800200 */
.L_x_131:
[----:B------:R-:W-:Y:S01]  /*8530*/  UIADD3 UR43, UPT, UPT, UR46, 0x1, URZ ;  /* 0x000000012e2b7890 */ /* 0x000fe2000fffe0ff */
[----:B------:R-:W-:Y:S03]  /*8540*/  BSSY.RECONVERGENT B0, `(.L_x_133) ;  /* 0x0000005000007945 */ /* 0x000fe60003800200 */
[----:B------:R-:W-:Y:S04]  /*8550*/  UISETP.NE.AND UP0, UPT, UR43, 0x3, UPT ;  /* 0x000000032b00788c */ /* 0x000fe8000bf05270 */
[----:B------:R-:W-:Y:S01]  /*8560*/  USEL UR45, UR43, URZ, UP0 ;  /* 0x000000ff2b2d7287 */ /* 0x000fe20008000000 */
[----:B------:R-:W-:Y:S11]  /*8570*/  @P0 BRA `(.L_x_134) ;  /* 0x0000000000040947 */ /* 0x000ff60003800000 */
[----:B------:R-:W-:Y:S04]  /*8580*/  DEPBAR.LE SB0, 0x1 ;  /* 0x000080400000791a */ /* 0x000fe80000000000 */
.L_x_134:
[----:B------:R-:W-:Y:S05]  /*8590*/  BSYNC.RECONVERGENT B0 ;  /* 0x0000000000007941 */ /* 0x000fea0003800200 */
.L_x_133:
[----:B------:R-:W-:Y:S01]  /*85a0*/  BAR.SYNC.DEFER_BLOCKING 0x1, 0x80 ;  /* 0x0042000000007b1d */ /* 0x000fe20000010000 */
[----:B------:R-:W-:Y:S01]  /*85b0*/  ISETP.NE.AND P1, PT, R109, RZ, PT ;  /* 0x000000ff6d00720c */ /* 0x000fe20003f25270 */
[----:B------:R-:W-:Y:S01]  /*85c0*/  UISETP.NE.AND UP0, UPT, UR53, URZ, UPT ;  /* 0x000000ff3500728c */ /* 0x000fe2000bf05270 */
[----:B------:R-:W-:Y:S11]  /*85d0*/  LEA R2, R113, UR47, 0x3 ;  /* 0x0000002f71027c11 */ /* 0x000ff6000f8e18ff */
[----:B------:R-:W-:Y:S01]  /*85e0*/  @P1 SHF.L.U32 R3, R112, 0x1f, RZ ;  /* 0x0000001f70031819 */ /* 0x000fe200000006ff */
[----:B------:R-:W-:Y:S06]  /*85f0*/  BRA.U !UP0, `(.L_x_135) ;  /* 0x0000000108247547 */ /* 0x000fec000b800000 */
[----:B------:R-:W-:Y:S01]  /*8600*/  IMAD.U32 R5, RZ, RZ, UR52 ;  /* 0x00000034ff057e24 */ /* 0x000fe2000f8e00ff */
[----:B------:R-:W-:Y:S01]  /*8610*/  MOV R0, UR58 ;  /* 0x0000003a00007c02 */ /* 0x000fe20008000f00 */
[----:B------:R-:W-:Y:S03]  /*8620*/  UIADD3 UR4, UPT, UPT, UR52, 0x1, URZ ;  /* 0x0000000134047890 */ /* 0x000fe6000fffe0ff */
[----:B------:R-:W-:Y:S01]  /*8630*/  @P1 LEA R5, R5, UR47, 0x3 ;  /* 0x0000002f05051c11 */ /* 0x000fe2000f8e18ff */
[----:B------:R-:W-:Y:S04]  /*8640*/  UISETP.NE.AND UP0, UPT, UR4, 0x3, UPT ;  /* 0x000000030400788c */ /* 0x000fe8000bf05270 */
[----:B------:R-:W-:Y:S01]  /*8650*/  @P1 VIADD R5, R5, 0x138 ;  /* 0x0000013805051836 */ /* 0x000fe20000000000 */
[----:B------:R-:W-:Y:S04]  /*8660*/  USEL UR52, UR4, URZ, UP0 ;  /* 0x000000ff04347287 */ /* 0x000fe80008000000 */
[----:B------:R-:W-:Y:S04]  /*8670*/  @P1 PRMT R0, R0, 0x654, R5 ;  /* 0x0000065400001816 */ /* 0x000fe80000000005 */
[----:B------:R3:W-:Y:S04]  /*8680*/  @P1 SYNCS.ARRIVE.TRANS64.RED.A1T0 RZ, [R0+URZ], RZ ;  /* 0x000000ff00ff19a7 */ /* 0x0007e800081004ff */
.L_x_135:
[----:B------:R-:W4:Y:S01]  /*8690*/  @P1 SYNCS.PHASECHK.TRANS64.TRYWAIT P0, [R2+URZ+0x120], R3 ;  /* 0x00012003020015a7 */ /* 0x000f2200080011ff */
[----:B------:R-:W-:Y:S01]  /*86a0*/  BSSY B1, `(.L_x_136) ;  /* 0x0000015000017945 */ /* 0x000fe20003800000 */
[----:B----4-:R-:W-:Y:S03]  /*86b0*/  @P1 SEL R110, RZ, 0x1, !P0 ;  /* 0x00000001ff6e1807 */ /* 0x010fe60004000000 */
[----:B------:R-:W-:Y:S05]  /*86c0*/  @!P1 BRA `(.L_x_137) ;  /* 0x0000000000489947 */ /* 0x000fea0003800000 */
[----:B------:R-:W-:Y:S01]  /*86d0*/  ISETP.NE.AND P1, PT, R114, RZ, PT ;  /* 0x000000ff7200720c */ /* 0x000fe20003f25270 */
[----:B------:R-:W-:Y:S01]  /*86e0*/  BSSY B0, `(.L_x_138) ;  /* 0x000000a000007945 */ /* 0x000fe20003800000 */
[----:B------:R-:W-:Y:S11]  /*86f0*/  ISETP.NE.AND P0, PT, R110, RZ, PT ;  /* 0x000000ff6e00720c */ /* 0x000ff60003f05270 */
[----:B------:R-:W-:Y:S04]  /*8700*/  @P1 IMAD R113, R113, 0x2000, R100 ;  /* 0x0000200071711824 */ /* 0x000fe800078e0264 */
[----:B------:R-:W-:Y:S01]  /*8710*/  @P1 IMAD.IADD R4, R85, 0x1, R113 ;  /* 0x0000000155041824 */ /* 0x000fe200078e0271 */
[----:B------:R-:W-:Y:S03]  /*8720*/  @P1 IADD3 R3, PT, PT, R84, R113, RZ ;  /* 0x0000007154031210 */ /* 0x000fe60007ffe0ff */
[----:B---3--:R-:W-:Y:S01]  /*8730*/  @P1 IMAD.IADD R0, R99, 0x1, R4 ;  /* 0x0000000163001824 */ /* 0x008fe200078e0204 */
[----:B------:R-:W-:Y:S06]  /*8740*/  @P0 BRA `(.L_x_139) ;  /* 0x00000000000c0947 */ /* 0x000fec0003800000 */
[----:B------:R-:W-:Y:S04]  /*8750*/  SHF.L.U32 R5, R112, 0x1f, RZ ;  /* 0x0000001f70057819 */ /* 0x000fe800000006ff */
[----:B------:R-:W3:Y:S02]  /*8760*/  SYNCS.PHASECHK.TRANS64.TRYWAIT P0, [R2+URZ+0x120], R5 ;  /* 0x00012005020075a7 */ /* 0x000ee400080011ff */
[----:B---3--:R-:W-:Y:S05]  /*8770*/  @!P0 BRA `(.L_x_140) ;  /* 0x0000001c00b08947 */ /* 0x008fea0003800000 */
.L_x_139:
[----:B------:R-:W-:Y:S05]  /*8780*/  BSYNC B0 ;  /* 0x0000000000007941 */ /* 0x000fea0003800000 */
.L_x_138:
[----:B------:R-:W-:Y:S11]  /*8790*/  ISETP.NE.AND P0, PT, R114, RZ, PT ;  /* 0x000000ff7200720c */ /* 0x000ff60003f05270 */
[----:B------:R-:W-:Y:S02]  /*87a0*/  @!UPT UIADD3 URZ, UPT, UPT, URZ, URZ, URZ ;  /* 0x000000fffffff290 */ /* 0x000fe4000fffe0ff */
[----:B------:R4:W1:Y:S04]  /*87b0*/  @P0 LDS.128 R48, [R113] ;  /* 0x0000000071300984 */ /* 0x0008680000000c00 */
[----:B------:R4:W1:Y:S04]  /*87c0*/  @P0 LDS.128 R64, [R3+0x20] ;  /* 0x0000200003400984 */ /* 0x0008680000000c00 */
[----:B------:R4:W1:Y:S04]  /*87d0*/  @P0 LDS.128 R56, [R4+0x10] ;  /* 0x0000100004380984 */ /* 0x0008680000000c00 */
[----:B------:R4:W1:Y:S02]  /*87e0*/  @P0 LDS.128 R72, [R0+0x10] ;  /* 0x0000100000480984 */ /* 0x0008640000000c00 */
.L_x_137:
[----:B------:R-:W-:Y:S05]  /*87f0*/  BSYNC B1 ;  /* 0x0000000000017941 */ /* 0x000fea0003800000 */
.L_x_136:
[----:B---34-:R-:W-:Y:S05]  /*8800*/  VIADD R0, R39, 0x20 ;  /* 0x0000002027007836 */ /* 0x018fea0000000000 */
[----:B------:R-:W-:Y:S04]  /*8810*/  SHF.R.U32.HI R0, RZ, 0x15, R0 ;  /* 0x00000015ff007819 */ /* 0x000fe80000011600 */
[----:B------:R-:W-:Y:S11]  /*8820*/  LOP3.LUT P0, RZ, R0, 0x3, R89, 0x48, !PT ;  /* 0x0000000300ff7812 */ /* 0x000ff60007804859 */
[----:B------:R-:W-:Y:S02]  /*8830*/  @!UPT UIADD3 URZ, UPT, UPT, URZ, URZ, URZ ;  /* 0x000000fffffff290 */ /* 0x000fe4000fffe0ff */
[----:B------:R-:W-:Y:S05]  /*8840*/  @!P0 BRA `(.L_x_141) ;  /* 0x0000000000408947 */ /* 0x000fea0003800000 */
[----:B------:R-:W3:Y:S01]  /*8850*/  LDCU.64 UR8, c[0x4][0x70] ;  /* 0x01000e00ff0877ac */ /* 0x000ee20008000a00 */
[----:B------:R-:W-:Y:S01]  /*8860*/  MOV R3, 0x0 ;  /* 0x0000000000037802 */ /* 0x000fe20000000f00 */
[----:B------:R-:W-:Y:S02]  /*8870*/  HFMA2 R12, -RZ, RZ, 0, 5.9604644775390625e-08 ;  /* 0x00000001ff0c7431 */ /* 0x000fe400000001ff */
[----:B------:R-:W-:Y:S02]  /*8880*/  IMAD.MOV.U32 R8, RZ, RZ, 0x192 ;  /* 0x00000192ff087424 */ /* 0x000fe400078e00ff */
[----:B------:R-:W-:Y:S01]  /*8890*/  IMAD.MOV.U32 R13, RZ, RZ, RZ ;  /* 0x000000ffff0d7224 */ /* 0x000fe200078e00ff */
[----:B------:R-:W4:Y:S01]  /*88a0*/  LDCU.64 UR6, c[0x4][0x78] ;  /* 0x01000f00ff0677ac */ /* 0x000f220008000a00 */
[----:B------:R-:W1:Y:S01]  /*88b0*/  LDC.64 R2, c[0x4][R3] ;  /* 0x0100000003027b82 */ /* 0x000e620000000a00 */
[----:B------:R-:W5:Y:S01]  /*88c0*/  LDCU.64 UR4, c[0x4][0x10] ;  /* 0x01000200ff0477ac */ /* 0x000f620008000a00 */
[----:B---3--:R-:W-:Y:S01]  /*88d0*/  MOV R5, UR9 ;  /* 0x0000000900057c02 */ /* 0x008fe20008000f00 */
[----:B------:R-:W-:Y:S01]  /*88e0*/  IMAD.U32 R4, RZ, RZ, UR8 ;  /* 0x00000008ff047e24 */ /* 0x000fe2000f8e00ff */
[----:B----4-:R-:W-:Y:S01]  /*88f0*/  MOV R7, UR7 ;  /* 0x0000000700077c02 */ /* 0x010fe20008000f00 */
[----:B------:R-:W-:Y:S01]  /*8900*/  IMAD.U32 R6, RZ, RZ, UR6 ;  /* 0x00000006ff067e24 */ /* 0x000fe2000f8e00ff */
[----:B-----5:R-:W-:Y:S01]  /*8910*/  MOV R11, UR5 ;  /* 0x00000005000b7c02 */ /* 0x020fe20008000f00 */
[----:B------:R-:W-:Y:S02]  /*8920*/  IMAD.U32 R10, RZ, RZ, UR4 ;  /* 0x00000004ff0a7e24 */ /* 0x000fe4000f8e00ff */
[----:B------:R-:W-:Y:S07]  /*8930*/  LEPC R20, `(.L_x_141) ;  /* 0x000000001014794e */ /* 0x000fee0000000000 */
[----:B-12---:R-:W-:Y:S05]  /*8940*/  CALL.ABS.NOINC R2 ;  /* 0x0000000002007343 */ /* 0x006fea0003c00000 */
.L_x_141:
[----:B------:R-:W-:Y:S01]  /*8950*/  ISETP.NE.AND P0, PT, R101, RZ, PT ;  /* 0x000000ff6500720c */ /* 0x000fe20003f05270 */
[----:B------:R-:W-:Y:S05]  /*8960*/  WARPSYNC.ALL ;  /* 0x0000000000007948 */ /* 0x000fea0003800000 */
[----:B------:R-:W-:Y:S01]  /*8970*/  R2UR UR4, R39 ;  /* 0x00000000270472ca */ /* 0x000fe200000e0000 */
[----:B------:R-:W-:Y:S01]  /*8980*/  BSSY.RECONVERGENT B0, `(.L_x_142) ;  /* 0x0000090000007945 */ /* 0x000fe20003800200 */
[C---:B-1----:R-:W-:Y:S02]  /*8990*/  SHF.L.U32 R40, R48.reuse, 0x10, RZ ;  /* 0x0000001030287819 */ /* 0x042fe400000006ff */
[----:B------:R-:W-:Y:S02]  /*89a0*/  LOP3.LUT R42, R48, 0xffff0000, RZ, 0xc0, !PT ;  /* 0xffff0000302a7812 */ /* 0x000fe400078ec0ff */
[C---:B------:R-:W-:Y:S02]  /*89b0*/  SHF.L.U32 R43, R49.reuse, 0x10, RZ ;  /* 0x00000010312b7819 */ /* 0x040fe400000006ff */
[----:B------:R-:W-:Y:S02]  /*89c0*/  LOP3.LUT R44, R49, 0xffff0000, RZ, 0xc0, !PT ;  /* 0xffff0000312c7812 */ /* 0x000fe400078ec0ff */
[C---:B------:R-:W-:Y:S02]  /*89d0*/  SHF.L.U32 R45, R50.reuse, 0x10, RZ ;  /* 0x00000010322d7819 */ /* 0x040fe400000006ff */
[----:B--2---:R-:W-:Y:S01]  /*89e0*/  LOP3.LUT R46, R50, 0xffff0000, RZ, 0xc0, !PT ;  /* 0xffff0000322e7812 */ /* 0x004fe200078ec0ff */
[----:B------:R-:W1:Y:S01]  /*89f0*/  LDTM.x32 R4, tmem[UR4+0x20] ;  /* 0x00002004000479ee */ /* 0x000e6200082c0000 */
[C---:B------:R-:W-:Y:S01]  /*8a00*/  SHF.L.U32 R47, R51.reuse, 0x10, RZ ;  /* 0x00000010332f7819 */ /* 0x040fe200000006ff */
[----:B------:R-:W-:Y:S01]  /*8a10*/  USHF.L.U32 UR4, UR45, 0xd, URZ ;  /* 0x0000000d2d047899 */ /* 0x000fe200080006ff */
[----:B------:R-:W-:Y:S01]  /*8a20*/  LOP3.LUT R48, R51, 0xffff0000, RZ, 0xc0, !PT ;  /* 0xffff000033307812 */ /* 0x000fe200078ec0ff */
[----:B------:R-:W-:Y:S01]  /*8a30*/  NOP ;  /* 0x0000000000007918 */ /* 0x000fe20000000000 */
[C---:B------:R-:W-:Y:S02]  /*8a40*/  SHF.L.U32 R49, R56.reuse, 0x10, RZ ;  /* 0x0000001038317819 */ /* 0x040fe400000006ff */
[----:B------:R-:W-:Y:S02]  /*8a50*/  LOP3.LUT R51, R56, 0xffff0000, RZ, 0xc0, !PT ;  /* 0xffff000038337812 */ /* 0x000fe400078ec0ff */
[C---:B------:R-:W-:Y:S02]  /*8a60*/  SHF.L.U32 R50, R57.reuse, 0x10, RZ ;  /* 0x0000001039327819 */ /* 0x040fe400000006ff */
[----:B------:R-:W-:Y:S02]  /*8a70*/  LOP3.LUT R52, R57, 0xffff0000, RZ, 0xc0, !PT ;  /* 0xffff000039347812 */ /* 0x000fe400078ec0ff */
[----:B------:R-:W-:Y:S02]  /*8a80*/  IADD3 R111, PT, PT, R100, UR4, RZ ;  /* 0x00000004646f7c10 */ /* 0x000fe4000fffe0ff */
[C---:B------:R-:W-:Y:S02]  /*8a90*/  SHF.L.U32 R53, R58.reuse, 0x10, RZ ;  /* 0x000000103a357819 */ /* 0x040fe400000006ff */
[----:B------:R-:W-:Y:S02]  /*8aa0*/  LOP3.LUT R54, R58, 0xffff0000, RZ, 0xc0, !PT ;  /* 0xffff00003a367812 */ /* 0x000fe400078ec0ff */
[C---:B------:R-:W-:Y:S02]  /*8ab0*/  SHF.L.U32 R55, R59.reuse, 0x10, RZ ;  /* 0x000000103b377819 */ /* 0x040fe400000006ff */
[----:B------:R-:W-:Y:S02]  /*8ac0*/  IADD3 R92, PT, PT, R92, 0x190, RZ ;  /* 0x000001905c5c7810 */ /* 0x000fe40007ffe0ff */
[----:B------:R-:W-:Y:S01]  /*8ad0*/  LOP3.LUT R56, R59, 0xffff0000, RZ, 0xc0, !PT ;  /* 0xffff00003b387812 */ /* 0x000fe200078ec0ff */
[C---:B-1----:R-:W-:Y:S01]  /*8ae0*/  FMUL R4, R38.reuse, R4 ;  /* 0x0000000426047220 */ /* 0x042fe20000400000 */
[----:B------:R-:W-:Y:S01]  /*8af0*/  IADD3 R110, PT, PT, R85, R111, RZ ;  /* 0x0000006f556e7210 */ /* 0x000fe20007ffe0ff */
[----:B------:R-:W-:Y:S01]  /*8b00*/  FMUL R5, R38, R5 ;  /* 0x0000000526057220 */ /* 0x000fe20000400000 */
[----:B------:R-:W-:Y:S01]  /*8b10*/  SHF.L.U32 R57, R64, 0x10, RZ ;  /* 0x0000001040397819 */ /* 0x000fe200000006ff */
[----:B------:R-:W-:Y:S01]  /*8b20*/  FMUL R6, R38, R6 ;  /* 0x0000000626067220 */ /* 0x000fe20000400000 */
[----:B------:R-:W-:Y:S01]  /*8b30*/  IADD3 R111, PT, PT, R84, R111, RZ ;  /* 0x0000006f546f7210 */ /* 0x000fe20007ffe0ff */
[----:B------:R-:W-:Y:S01]  /*8b40*/  FMUL R7, R38, R7 ;  /* 0x0000000726077220 */ /* 0x000fe20000400000 */
[----:B------:R-:W-:Y:S01]  /*8b50*/  LOP3.LUT R58, R64, 0xffff0000, RZ, 0xc0, !PT ;  /* 0xffff0000403a7812 */ /* 0x000fe200078ec0ff */
[----:B------:R-:W-:Y:S01]  /*8b60*/  FFMA R4, R41, R40, R4 ;  /* 0x0000002829047223 */ /* 0x000fe20000000004 */
[----:B------:R-:W-:Y:S01]  /*8b70*/  SHF.L.U32 R59, R65, 0x10, RZ ;  /* 0x00000010413b7819 */ /* 0x000fe200000006ff */
[----:B------:R-:W-:Y:S01]  /*8b80*/  FMUL R8, R38, R8 ;  /* 0x0000000826087220 */ /* 0x000fe20000400000 */
[----:B------:R-:W-:Y:S01]  /*8b90*/  LOP3.LUT R92, R92, 0xfefffff8, RZ, 0xc0, !PT ;  /* 0xfefffff85c5c7812 */ /* 0x000fe200078ec0ff */
[----:B------:R-:W-:Y:S01]  /*8ba0*/  FFMA R5, R41, R42, R5 ;  /* 0x0000002a29057223 */ /* 0x000fe20000000005 */
[----:B------:R-:W-:Y:S01]  /*8bb0*/  LOP3.LUT R60, R65, 0xffff0000, RZ, 0xc0, !PT ;  /* 0xffff0000413c7812 */ /* 0x000fe200078ec0ff */
[----:B------:R-:W-:Y:S01]  /*8bc0*/  FMUL R9, R38, R9 ;  /* 0x0000000926097220 */ /* 0x000fe20000400000 */
[----:B------:R-:W-:Y:S01]  /*8bd0*/  SHF.L.U32 R61, R66, 0x10, RZ ;  /* 0x00000010423d7819 */ /* 0x000fe200000006ff */
[----:B------:R1:W-:Y:S01]  /*8be0*/  SYNCS.ARRIVE.TRANS64.RED.A1T0 RZ, [R92+URZ], RZ ;  /* 0x000000ff5cff79a7 */ /* 0x0003e200081004ff */
[----:B------:R-:W-:Y:S01]  /*8bf0*/  F2FP.BF16.F32.PACK_AB R84, R5, R4 ;  /* 0x000000040554723e */ /* 0x000fe200000010ff */
[----:B------:R-:W-:Y:S01]  /*8c00*/  FFMA R6, R41, R43, R6 ;  /* 0x0000002b29067223 */ /* 0x000fe20000000006 */
[----:B------:R-:W-:Y:S01]  /*8c10*/  IADD3 R120, PT, PT, R99, R110, RZ ;  /* 0x0000006e63787210 */ /* 0x000fe20007ffe0ff */
[C---:B------:R-:W-:Y:S01]  /*8c20*/  FFMA R7, R41.reuse, R44, R7 ;  /* 0x0000002c29077223 */ /* 0x040fe20000000007 */
[C---:B------:R-:W-:Y:S01]  /*8c30*/  FFMA R8, R41.reuse, R45, R8 ;  /* 0x0000002d29087223 */ /* 0x040fe20000000008 */
[----:B------:R-:W-:Y:S01]  /*8c40*/  FFMA R9, R41, R46, R9 ;  /* 0x0000002e29097223 */ /* 0x000fe20000000009 */
[----:B------:R-:W-:Y:S01]  /*8c50*/  FMUL R10, R38, R10 ;  /* 0x0000000a260a7220 */ /* 0x000fe20000400000 */
[----:B------:R-:W-:Y:S01]  /*8c60*/  LOP3.LUT R62, R66, 0xffff0000, RZ, 0xc0, !PT ;  /* 0xffff0000423e7812 */ /* 0x000fe200078ec0ff */
[C---:B------:R-:W-:Y:S01]  /*8c70*/  FMUL R11, R38.reuse, R11 ;  /* 0x0000000b260b7220 */ /* 0x040fe20000400000 */
[----:B------:R-:W-:Y:S01]  /*8c80*/  F2FP.BF16.F32.PACK_AB R85, R7, R6 ;  /* 0x000000060755723e */ /* 0x000fe200000010ff */
[----:B------:R-:W-:Y:S01]  /*8c90*/  FFMA R10, R41, R47, R10 ;  /* 0x0000002f290a7223 */ /* 0x000fe2000000000a */
[----:B------:R-:W-:Y:S01]  /*8ca0*/  F2FP.BF16.F32.PACK_AB R86, R9, R8 ;  /* 0x000000080956723e */ /* 0x000fe200000010ff */
[----:B------:R-:W-:Y:S01]  /*8cb0*/  FFMA R11, R41, R48, R11 ;  /* 0x00000030290b7223 */ /* 0x000fe2000000000b */
[C---:B------:R-:W-:Y:S01]  /*8cc0*/  FMUL R0, R38.reuse, R12 ;  /* 0x0000000c26007220 */ /* 0x040fe20000400000 */
[C---:B------:R-:W-:Y:S01]  /*8cd0*/  FMUL R2, R38.reuse, R13 ;  /* 0x0000000d26027220 */ /* 0x040fe20000400000 */
[C---:B------:R-:W-:Y:S01]  /*8ce0*/  FMUL R3, R38.reuse, R14 ;  /* 0x0000000e26037220 */ /* 0x040fe20000400000 */
[----:B------:R-:W-:Y:S01]  /*8cf0*/  SHF.L.U32 R63, R67, 0x10, RZ ;  /* 0x00000010433f7819 */ /* 0x000fe200000006ff */
[----:B------:R-:W-:Y:S01]  /*8d00*/  FFMA R0, R41, R49, R0 ;  /* 0x0000003129007223 */ /* 0x000fe20000000000 */
[----:B------:R-:W-:Y:S01]  /*8d10*/  F2FP.BF16.F32.PACK_AB R87, R11, R10 ;  /* 0x0000000a0b57723e */ /* 0x000fe200000010ff */
[----:B------:R-:W-:Y:S01]  /*8d20*/  FFMA R2, R41, R51, R2 ;  /* 0x0000003329027223 */ /* 0x000fe20000000002 */
[C---:B------:R-:W-:Y:S01]  /*8d30*/  FMUL R15, R38.reuse, R15 ;  /* 0x0000000f260f7220 */ /* 0x040fe20000400000 */
[C---:B------:R-:W-:Y:S01]  /*8d40*/  FMUL R12, R38.reuse, R16 ;  /* 0x00000010260c7220 */ /* 0x040fe20000400000 */
[----:B------:R-:W-:Y:S01]  /*8d50*/  FMUL R13, R38, R17 ;  /* 0x00000011260d7220 */ /* 0x000fe20000400000 */
[----:B------:R1:W-:Y:S01]  /*8d60*/  STS.128 [R100+UR4], R84 ;  /* 0x0000005464007988 */ /* 0x0003e20008000c04 */
[----:B------:R-:W-:Y:S01]  /*8d70*/  LOP3.LUT R64, R67, 0xffff0000, RZ, 0xc0, !PT ;  /* 0xffff000043407812 */ /* 0x000fe200078ec0ff */
[C---:B------:R-:W-:Y:S01]  /*8d80*/  FFMA R3, R41.reuse, R50, R3 ;  /* 0x0000003229037223 */ /* 0x040fe20000000003 */
[----:B------:R-:W-:Y:S01]  /*8d90*/  SHF.L.U32 R65, R72, 0x10, RZ ;  /* 0x0000001048417819 */ /* 0x000fe200000006ff */
[C---:B------:R-:W-:Y:S01]  /*8da0*/  FFMA R15, R41.reuse, R52, R15 ;  /* 0x00000034290f7223 */ /* 0x040fe2000000000f */
[----:B------:R-:W-:Y:S01]  /*8db0*/  F2FP.BF16.F32.PACK_AB R104, R2, R0 ;  /* 0x000000000268723e */ /* 0x000fe200000010ff */
[C---:B------:R-:W-:Y:S01]  /*8dc0*/  FFMA R12, R41.reuse, R53, R12 ;  /* 0x00000035290c7223 */ /* 0x040fe2000000000c */
[C---:B------:R-:W-:Y:S01]  /*8dd0*/  FFMA R13, R41.reuse, R54, R13 ;  /* 0x00000036290d7223 */ /* 0x040fe2000000000d */
[C---:B------:R-:W-:Y:S01]  /*8de0*/  FMUL R14, R38.reuse, R18 ;  /* 0x00000012260e7220 */ /* 0x040fe20000400000 */
[C---:B------:R-:W-:Y:S01]  /*8df0*/  FMUL R19, R38.reuse, R19 ;  /* 0x0000001326137220 */ /* 0x040fe20000400000 */
[C---:B------:R-:W-:Y:S01]  /*8e00*/  FMUL R16, R38.reuse, R20 ;  /* 0x0000001426107220 */ /* 0x040fe20000400000 */
[C---:B------:R-:W-:Y:S01]  /*8e10*/  FMUL R17, R38.reuse, R21 ;  /* 0x0000001526117220 */ /* 0x040fe20000400000 */
[C---:B------:R-:W-:Y:S01]  /*8e20*/  FFMA R14, R41.reuse, R55, R14 ;  /* 0x00000037290e7223 */ /* 0x040fe2000000000e */
        /* <DEDUP_REMOVED lines=9> */
[----:B------:R-:W-:Y:S01]  /*8ec0*/  FFMA R23, R41, R60, R23 ;  /* 0x0000003c29177223 */ /* 0x000fe20000000017 */
[C---:B------:R-:W-:Y:S01]  /*8ed0*/  FMUL R27, R38.reuse, R27 ;  /* 0x0000001b261b7220 */ /* 0x040fe20000400000 */
[----:B------:R-:W-:Y:S01]  /*8ee0*/  F2FP.BF16.F32.PACK_AB R105, R15, R3 ;  /* 0x000000030f69723e */ /* 0x000fe200000010ff */
[----:B------:R-:W-:Y:S01]  /*8ef0*/  FFMA R20, R41, R61, R20 ;  /* 0x0000003d29147223 */ /* 0x000fe20000000014 */
[----:B------:R-:W-:Y:S01]  /*8f00*/  F2FP.BF16.F32.PACK_AB R106, R13, R12 ;  /* 0x0000000c0d6a723e */ /* 0x000fe200000010ff */
[----:B------:R-:W-:Y:S01]  /*8f10*/  FMUL R24, R38, R28 ;  /* 0x0000001c26187220 */ /* 0x000fe20000400000 */
[----:B------:R-:W-:Y:S01]  /*8f20*/  F2FP.BF16.F32.PACK_AB R107, R19, R14 ;  /* 0x0000000e136b723e */ /* 0x000fe200000010ff */
[----:B------:R-:W-:Y:S01]  /*8f30*/  FFMA R21, R41, R62, R21 ;  /* 0x0000003e29157223 */ /* 0x000fe20000000015 */
[----:B------:R-:W-:Y:S01]  /*8f40*/  LOP3.LUT R66, R72, 0xffff0000, RZ, 0xc0, !PT ;  /* 0xffff000048427812 */ /* 0x000fe200078ec0ff */
[C---:B------:R-:W-:Y:S01]  /*8f50*/  FMUL R25, R38.reuse, R29 ;  /* 0x0000001d26197220 */ /* 0x040fe20000400000 */
[----:B------:R-:W-:Y:S01]  /*8f60*/  SHF.L.U32 R67, R73, 0x10, RZ ;  /* 0x0000001049437819 */ /* 0x000fe200000006ff */
[----:B------:R1:W-:Y:S01]  /*8f70*/  STS.128 [R110+0x10], R104 ;  /* 0x000010686e007388 */ /* 0x0003e20000000c00 */
[----:B------:R-:W-:Y:S01]  /*8f80*/  FFMA R22, R41, R63, R22 ;  /* 0x0000003f29167223 */ /* 0x000fe20000000016 */
[----:B------:R-:W-:Y:S01]  /*8f90*/  LOP3.LUT R68, R73, 0xffff0000, RZ, 0xc0, !PT ;  /* 0xffff000049447812 */ /* 0x000fe200078ec0ff */
[----:B------:R-:W-:Y:S01]  /*8fa0*/  FMUL R26, R38, R30 ;  /* 0x0000001e261a7220 */ /* 0x000fe20000400000 */
[C---:B------:R-:W-:Y:S01]  /*8fb0*/  FFMA R27, R41.reuse, R64, R27 ;  /* 0x00000040291b7223 */ /* 0x040fe2000000001b */
[----:B------:R-:W-:Y:S01]  /*8fc0*/  SHF.L.U32 R69, R74, 0x10, RZ ;  /* 0x000000104a457819 */ /* 0x000fe200000006ff */
[----:B------:R-:W-:Y:S01]  /*8fd0*/  FMUL R31, R38, R31 ;  /* 0x0000001f261f7220 */ /* 0x000fe20000400000 */
[C---:B------:R-:W-:Y:S01]  /*8fe0*/  FFMA R24, R41.reuse, R65, R24 ;  /* 0x0000004129187223 */ /* 0x040fe20000000018 */
[----:B------:R-:W-:Y:S01]  /*8ff0*/  LOP3.LUT R70, R74, 0xffff0000, RZ, 0xc0, !PT ;  /* 0xffff00004a467812 */ /* 0x000fe200078ec0ff */
[C---:B------:R-:W-:Y:S01]  /*9000*/  FMUL R28, R38.reuse, R32 ;  /* 0x00000020261c7220 */ /* 0x040fe20000400000 */
[----:B------:R-:W-:Y:S01]  /*9010*/  FFMA R25, R41, R66, R25 ;  /* 0x0000004229197223 */ /* 0x000fe20000000019 */
[----:B------:R-:W-:Y:S01]  /*9020*/  SHF.L.U32 R71, R75, 0x10, RZ ;  /* 0x000000104b477819 */ /* 0x000fe200000006ff */
[C---:B------:R-:W-:Y:S01]  /*9030*/  FMUL R29, R38.reuse, R33 ;  /* 0x00000021261d7220 */ /* 0x040fe20000400000 */
[----:B------:R-:W-:Y:S01]  /*9040*/  FFMA R26, R41, R67, R26 ;  /* 0x00000043291a7223 */ /* 0x000fe2000000001a */
[----:B------:R-:W-:Y:S01]  /*9050*/  LOP3.LUT R72, R75, 0xffff0000, RZ, 0xc0, !PT ;  /* 0xffff00004b487812 */ /* 0x000fe200078ec0ff */
        /* <DEDUP_REMOVED lines=8> */
[----:B------:R-:W-:Y:S01]  /*90e0*/  FFMA R30, R41, R71, R30 ;  /* 0x00000047291e7223 */ /* 0x000fe2000000001e */
[----:B------:R-:W-:Y:S01]  /*90f0*/  F2FP.BF16.F32.PACK_AB R115, R27, R22 ;  /* 0x000000161b73723e */ /* 0x000fe200000010ff */
[----:B------:R-:W-:Y:S01]  /*9100*/  FFMA R35, R41, R72, R35 ;  /* 0x0000004829237223 */ /* 0x000fe20000000023 */
[----:B------:R-:W-:Y:S02]  /*9110*/  F2FP.BF16.F32.PACK_AB R116, R25, R24 ;  /* 0x000000181974723e */ /* 0x000fe400000010ff */
[----:B------:R-:W-:Y:S01]  /*9120*/  F2FP.BF16.F32.PACK_AB R117, R31, R26 ;  /* 0x0000001a1f75723e */ /* 0x000fe200000010ff */
[----:B------:R1:W-:Y:S01]  /*9130*/  STS.128 [R111+0x20], R112 ;  /* 0x000020706f007388 */ /* 0x0003e20000000c00 */
        /* <DEDUP_REMOVED lines=8> */
[----:B--2---:R-:W2:Y:S02]  /*91c0*/  FENCE.VIEW.ASYNC.S ;  /* 0x00000000000073c6 */ /* 0x004ea40000000000 */
[----:B--2---:R-:W-:Y:S06]  /*91d0*/  BAR.SYNC.DEFER_BLOCKING 0x1, 0x80 ;  /* 0x0042000000007b1d */ /* 0x004fec0000010000 */
[----:B------:R-:W-:Y:S05]  /*91e0*/  @P0 BRA `(.L_x_143) ;  /* 0x0000000000240947 */ /* 0x000fea0003800000 */
[----:B------:R-:W2:Y:S01]  /*91f0*/  LDCU.64 UR10, c[0x0][0x348] ;  /* 0x00006900ff0a77ac */ /* 0x000ea20008000a00 */
[----:B------:R-:W-:Y:S02]  /*9200*/  UIADD3 UR9, UPT, UPT, UR49, 0x20, URZ ;  /* 0x0000002031097890 */ /* 0x000fe4000fffe0ff */
[----:B------:R-:W-:Y:S02]  /*9210*/  UIADD3 UR8, UPT, UPT, UR47, 0x200, UR4 ;  /* 0x000002002f087890 */ /* 0x000fe4000fffe004 */
[----:B--2---:R-:W-:Y:S03]  /*9220*/  UIADD3 UR6, UP0, UPT, UR10, 0xa80, URZ ;  /* 0x00000a800a067890 */ /* 0x004fe6000ff1e0ff */
[----:B------:R-:W-:Y:S01]  /*9230*/  UMOV UR10, UR50 ;  /* 0x00000032000a7c82 */ /* 0x000fe20008000000 */
[----:B------:R-:W-:Y:S03]  /*9240*/  UIADD3.X UR7, UPT, UPT, URZ, UR11, URZ, UP0, !UPT ;  /* 0x0000000bff077290 */ /* 0x000fe600087fe4ff */
[----:B------:R-:W-:Y:S06]  /*9250*/  UMOV UR11, UR44 ;  /* 0x0000002c000b7c82 */ /* 0x000fec0008000000 */
[----:B------:R2:W-:Y:S02]  /*9260*/  UTMASTG.3D [UR8], [UR6] ;  /* 0x00000008060073b5 */ /* 0x0005e40008010000 */
[----:B--2---:R0:W-:Y:S02]  /*9270*/  UTMACMDFLUSH ;  /* 0x00000000000079b7 */ /* 0x0041e40000000000 */
.L_x_143:
[----:B------:R-:W-:Y:S05]  /*9280*/  BSYNC.RECONVERGENT B0 ;  /* 0x0000000000007941 */ /* 0x000fea0003800200 */
.L_x_142:
[----:B------:R-:W-:Y:S01]  /*9290*/  UIADD3 UR4, UPT, UPT, UR45, 0x1, URZ ;  /* 0x000000012d047890 */ /* 0x000fe2000fffe0ff */
[----:B------:R-:W-:Y:S03]  /*92a0*/  BSSY.RECONVERGENT B0, `(.L_x_144) ;  /* 0x0000008000007945 */ /* 0x000fe60003800200 */
[----:B------:R-:W-:Y:S04]  /*92b0*/  UISETP.NE.AND UP0, UPT, UR4, 0x3, UPT ;  /* 0x000000030400788c */ /* 0x000fe8000bf05270 */
[----:B------:R-:W-:Y:S02]  /*92c0*/  UISETP.EQ.XOR UP1, UPT, UR43, 0x3, !UP0 ;  /* 0x000000032b00788c */ /* 0x000fe4000c722a70 */
[----:B------:R-:W-:Y:S02]  /*92d0*/  USEL UR46, UR4, URZ, UP0 ;  /* 0x000000ff042e7287 */ /* 0x000fe40008000000 */
[----:B------:R-:W-:Y:S04]  /*92e0*/  USEL UR5, URZ, 0x1, !UP1 ;  /* 0x00000001ff057887 */ /* 0x000fe8000c800000 */
[----:B------:R-:W-:Y:S01]  /*92f0*/  ULOP3.LUT UR54, UR54, UR5, URZ, 0x3c, !UPT ;  /* 0x0000000536367292 */ /* 0x000fe2000f8e3cff */
[----:B------:R-:W-:Y:S11]  /*9300*/  @P0 BRA `(.L_x_145) ;  /* 0x0000000000040947 */ /* 0x000ff60003800000 */
[----:B------:R-:W-:Y:S04]  /*9310*/  DEPBAR.LE SB0, 0x1 ;  /* 0x000080400000791a */ /* 0x000fe80000000000 */
.L_x_145:
[----:B------:R-:W-:Y:S05]  /*9320*/  BSYNC.RECONVERGENT B0 ;  /* 0x0000000000007941 */ /* 0x000fea0003800200 */
.L_x_144:
[----:B------:R-:W-:Y:S01]  /*9330*/  BAR.SYNC.DEFER_BLOCKING 0x1, 0x80 ;  /* 0x0042000000007b1d */ /* 0x000fe20000010000 */
[----:B------:R-:W-:Y:S01]  /*9340*/  UISETP.NE.AND UP0, UPT, UR53, -0x2, UPT ;  /* 0xfffffffe3500788c */ /* 0x000fe2000bf05270 */
[----:B------:R-:W-:Y:S08]  /*9350*/  IADD3 R0, PT, PT, R36, 0x1, RZ ;  /* 0x0000000124007810 */ /* 0x000ff00007ffe0ff */
[----:B------:R-:W-:Y:S05]  /*9360*/  BRA.U !UP0, `(.L_x_146) ;  /* 0x0000000108287547 */ /* 0x000fea000b800000 */
[----:B------:R-:W-:Y:S01]  /*9370*/  ISETP.NE.AND P0, PT, R109, RZ, PT ;  /* 0x000000ff6d00720c */ /* 0x000fe20003f05270 */
[----:B------:R-:W-:Y:S01]  /*9380*/  IMAD.U32 R3, RZ, RZ, UR52 ;  /* 0x00000034ff037e24 */ /* 0x000fe2000f8e00ff */
[----:B------:R-:W-:Y:S01]  /*9390*/  UIADD3 UR4, UPT, UPT, UR52, 0x1, URZ ;  /* 0x0000000134047890 */ /* 0x000fe2000fffe0ff */
[----:B------:R-:W-:Y:S03]  /*93a0*/  IMAD.U32 R2, RZ, RZ, UR58 ;  /* 0x0000003aff027e24 */ /* 0x000fe6000f8e00ff */
[----:B------:R-:W-:Y:S04]  /*93b0*/  UISETP.NE.AND UP0, UPT, UR4, 0x3, UPT ;  /* 0x000000030400788c */ /* 0x000fe8000bf05270 */
[----:B------:R-:W-:Y:S03]  /*93c0*/  USEL UR52, UR4, URZ, UP0 ;  /* 0x000000ff04347287 */ /* 0x000fe60008000000 */
[----:B------:R-:W-:Y:S05]  /*93d0*/  @P0 LEA R3, R3, UR47, 0x3 ;  /* 0x0000002f03030c11 */ /* 0x000fea000f8e18ff */
[----:B------:R-:W-:Y:S05]  /*93e0*/  @P0 VIADD R3, R3, 0x138 ;  /* 0x0000013803030836 */ /* 0x000fea0000000000 */
[----:B------:R-:W-:Y:S04]  /*93f0*/  @P0 PRMT R2, R2, 0x654, R3 ;  /* 0x0000065402020816 */ /* 0x000fe80000000003 */
[----:B------:R2:W-:Y:S03]  /*9400*/  @P0 SYNCS.ARRIVE.TRANS64.RED.A1T0 RZ, [R2+URZ], RZ ;  /* 0x000000ff02ff09a7 */ /* 0x0005e600081004ff */
.L_x_146:
[----:B------:R-:W-:Y:S01]  /*9410*/  R2UR UR6, R108 ;  /* 0x000000006c0672ca */ /* 0x000fe200000e0000 */
[----:B------:R-:W-:Y:S01]  /*9420*/  UIADD3 UR53, UPT, UPT, UR53, 0x2, URZ ;  /* 0x0000000235357890 */ /* 0x000fe2000fffe0ff */
[----:B------:R-:W-:Y:S02]  /*9430*/  R2UR UR5, R90 ;  /* 0x000000005a0572ca */ /* 0x000fe400000e0000 */
[----:B------:R-:W-:Y:S02]  /*9440*/  R2UR UR4, R91 ;  /* 0x000000005b0472ca */ /* 0x000fe400000e0000 */
[----:B------:R-:W-:Y:S02]  /*9450*/  R2UR UR44, R102 ;  /* 0x00000000662c72ca */ /* 0x000fe400000e0000 */
[----:B------:R-:W-:Y:S02]  /*9460*/  ISETP.NE.AND P0, PT, R94, 0x2, PT ;  /* 0x000000025e00780c */ /* 0x000fe40003f05270 */
[----:B------:R-:W-:Y:S02]  /*9470*/  ISETP.NE.AND P1, PT, R0, 0x2, PT ;  /* 0x000000020000780c */ /* 0x000fe40003f25270 */
[----:B--2---:R-:W-:Y:S01]  /*9480*/  SEL R2, RZ, 0x1, P0 ;  /* 0x00000001ff027807 */ /* 0x004fe20000000000 */
[----:B------:R-:W-:Y:S01]  /*9490*/  UISETP.NE.AND UP0, UPT, UR6, URZ, UPT ;  /* 0x000000ff0600728c */ /* 0x000fe2000bf05270 */
[----:B------:R-:W-:Y:S01]  /*94a0*/  SEL R3, RZ, 0x1, P1 ;  /* 0x00000001ff037807 */ /* 0x000fe20000800000 */
[----:B------:R-:W-:Y:S01]  /*94b0*/  UIADD3 UR25, UPT, UPT, UR36, UR5, URZ ;  /* 0x0000000524197290 */ /* 0x000fe2000fffe0ff */
[----:B------:R-:W-:Y:S01]  /*94c0*/  LOP3.LUT R97, R97, R2, RZ, 0x3c, !PT ;  /* 0x0000000261617212 */ /* 0x000fe200078e3cff */
[----:B------:R-:W-:Y:S01]  /*94d0*/  UIADD3 UR27, UPT, UPT, UR37, UR4, URZ ;  /* 0x00000004251b7290 */ /* 0x000fe2000fffe0ff */
[----:B------:R-:W-:Y:S02]  /*94e0*/  LOP3.LUT R98, R98, R3, RZ, 0x3c, !PT ;  /* 0x0000000362627212 */ /* 0x000fe400078e3cff */
[----:B------:R-:W-:Y:S02]  /*94f0*/  SEL R94, R94, RZ, P0 ;  /* 0x000000ff5e5e7207 */ /* 0x000fe40000000000 */
[----:B------:R-:W-:Y:S01]  /*9500*/  SEL R36, R0, RZ, P1 ;  /* 0x000000ff00247207 */ /* 0x000fe20000800000 */
[----:B------:R-:W-:Y:S06]  /*9510*/  BRA.U UP0, `(.L_x_147) ;  /* 0xffffffd5009c7547 */ /* 0x000fec000b83ffff */
[----:B------:R-:W2:Y:S01]  /*9520*/  LDCU.64 UR4, c[0x0][0xc88] ;  /* 0x00019100ff0477ac */ /* 0x000ea20008000a00 */
[----:B------:R-:W3:Y:S01]  /*9530*/  LDCU.64 UR6, c[0x0][0xc90] ;  /* 0x00019200ff0677ac */ /* 0x000ee20008000a00 */
[----:B--2---:R-:W-:Y:S02]  /*9540*/  ISETP.NE.U32.AND P2, PT, RZ, UR4, PT ;  /* 0x00000004ff007c0c */ /* 0x004fe4000bf45070 */
[----:B---3--:R-:W-:Y:S02]  /*9550*/  ISETP.NE.U32.AND P1, PT, RZ, UR6, PT ;  /* 0x00000006ff007c0c */ /* 0x008fe4000bf25070 */
[----:B------:R-:W-:Y:S02]  /*9560*/  ISETP.NE.AND.EX P2, PT, RZ, UR5, PT, P2 ;  /* 0x00000005ff007c0c */ /* 0x000fe4000bf45320 */
[----:B------:R-:W-:-:S13]  /*9570*/  ISETP.NE.AND.EX P0, PT, RZ, UR7, PT, P1 ;  /* 0x00000007ff007c0c */ /* 0x000fda000bf05310 */
[----:B------:R-:W-:Y:S05]  /*9580*/  @P2 BRA P0, `(.L_x_148) ;  /* 0x00000000003c2947 */ /* 0x000fea0000000000 */
[----:B------:R-:W-:-:S13]  /*9590*/  ISETP.NE.AND.EX P1, PT, RZ, UR7, PT, P1 ;  /* 0x00000007ff007c0c */ /* 0x000fda000bf25310 */
[----:B------:R-:W-:Y:S05]  /*95a0*/  @P1 BRA `(.L_x_149) ;  /* 0x00000000000c1947 */ /* 0x000fea0003800000 */
[----:B------:R-:W-:-:S13]  /*95b0*/  FSETP.NEU.AND P0, PT, R41, RZ, PT ;  /* 0x000000ff2900720b */ /* 0x000fda0003f0d000 */
[----:B------:R-:W-:Y:S05]  /*95c0*/  @!P0 EXIT ;  /* 0x000000000000894d */ /* 0x000fea0003800000 */
[----:B------:R-:W-:Y:S05]  /*95d0*/  BRA `(.L_x_148) ;  /* 0x0000000000287947 */ /* 0x000fea0003800000 */
.L_x_149:
[----:B------:R-:W-:Y:S01]  /*95e0*/  ISETP.NE.AND P0, PT, R93, RZ, PT ;  /* 0x000000ff5d00720c */ /* 0x000fe20003f05270 */
[----:B------:R-:W-:-:S12]  /*95f0*/  BSSY.RECONVERGENT B0, `(.L_x_148) ;  /* 0x0000008000007945 */ /* 0x000fd80003800200 */
[----:B------:R-:W-:Y:S05]  /*9600*/  @P0 BRA `(.L_x_150) ;  /* 0x0000000000100947 */ /* 0x000fea0003800000 */
[----:B------:R-:W-:-:S04]  /*9610*/  ISETP.NE.U32.AND P0, PT, RZ, UR4, PT ;  /* 0x00000004ff007c0c */ /* 0x000fc8000bf05070 */
[----:B------:R-:W-:-:S13]  /*9620*/  ISETP.NE.AND.EX P0, PT, RZ, UR5, PT, P0 ;  /* 0x00000005ff007c0c */ /* 0x000fda000bf05300 */
[----:B------:R-:W-:Y:S05]  /*9630*/  @!P0 EXIT ;  /* 0x000000000000894d */ /* 0x000fea0003800000 */
[----:B------:R-:W-:Y:S05]  /*9640*/  BRA `(.L_x_151) ;  /* 0x0000000000087947 */ /* 0x000fea0003800000 */
.L_x_150:
[----:B------:R-:W-:-:S13]  /*9650*/  FSETP.NEU.AND P0, PT, R41, RZ, PT ;  /* 0x000000ff2900720b */ /* 0x000fda0003f0d000 */
[----:B------:R-:W-:Y:S05]  /*9660*/  @!P0 EXIT ;  /* 0x000000000000894d */ /* 0x000fea0003800000 */
.L_x_151:
[----:B------:R-:W-:Y:S05]  /*9670*/  BSYNC.RECONVERGENT B0 ;  /* 0x0000000000007941 */ /* 0x000fea0003800200 */
.L_x_148:
[----:B------:R-:W-:Y:S01]  /*9680*/  ULEA UR6, UR52, UR47, 0x3 ;  /* 0x0000002f34067291 */ /* 0x000fe2000f8e18ff */
[----:B------:R-:W-:-:S04]  /*9690*/  DEPBAR.LE SB0, 0x0 ;  /* 0x000080000000791a */ /* 0x000fc80000000000 */
[----:B------:R-:W-:-:S04]  /*96a0*/  UIADD3 UR6, UPT, UPT, UR6, 0x138, URZ ;  /* 0x0000013806067890 */ /* 0x000fc8000fffe0ff */
[----:B------:R-:W-:-:S09]  /*96b0*/  UPRMT UR6, UR58, 0x654, UR6 ;  /* 0x000006543a067896 */ /* 0x000fd20008000006 */
[----:B------:R-:W-:Y:S01]  /*96c0*/  SYNCS.ARRIVE.TRANS64.RED.A1T0 RZ, [UR6], RZ ;  /* 0x000000ffffff79a7 */ /* 0x000fe20008100406 */
[----:B------:R-:W-:Y:S05]  /*96d0*/  EXIT ;  /* 0x000000000000794d */ /* 0x000fea0003800000 */
.L_x_25:
[----:B--2---:R2:W3:Y:S02]  /*96e0*/  SYNCS.PHASECHK.TRANS64.TRYWAIT P0, [R3+URZ+0x1b0], R2 ;  /* 0x0001b002030075a7 */ /* 0x0044e400080011ff */
[----:B---3--:R-:W-:Y:S05]  /*96f0*/  @!P0 NANOSLEEP.SYNCS 0x989680 ;  /* 0x009896800000895d */ /* 0x008fea0003900000 */
[----:B------:R-:W3:Y:S02]  /*9700*/  @!P0 SYNCS.PHASECHK.TRANS64 P0, [R3+URZ+0x1b0], R2 ;  /* 0x0001b002030085a7 */ /* 0x000ee400080010ff */
[----:B---3--:R-:W-:Y:S05]  /*9710*/  @!P0 BRA `(.L_x_25) ;  /* 0xfffffffc00f08947 */ /* 0x008fea000383ffff */
[----:B------:R-:W-:Y:S05]  /*9720*/  BRA `(.L_x_152) ;  /* 0xffffff8400d07947 */ /* 0x000fea000383ffff */
.L_x_28:
[----:B-1----:R-:W-:-:S07]  /*9730*/  MOV R0, UR5 ;  /* 0x0000000500007c02 */ /* 0x002fce0008000f00 */
.L_x_153:
[----:B-1----:R1:W2:Y:S02]  /*9740*/  SYNCS.PHASECHK.TRANS64.TRYWAIT P0, [R0+URZ+0x90], R3 ;  /* 0x00009003000075a7 */ /* 0x0022a400080011ff */
[----:B--2---:R-:W-:Y:S05]  /*9750*/  @!P0 NANOSLEEP.SYNCS 0x989680 ;  /* 0x009896800000895d */ /* 0x004fea0003900000 */
[----:B------:R-:W2:Y:S02]  /*9760*/  @!P0 SYNCS.PHASECHK.TRANS64 P0, [R0+URZ+0x90], R3 ;  /* 0x00009003000085a7 */ /* 0x000ea400080010ff */
[----:B--2---:R-:W-:Y:S05]  /*9770*/  @!P0 BRA `(.L_x_153) ;  /* 0xfffffffc00f08947 */ /* 0x004fea000383ffff */
[----:B------:R-:W-:Y:S05]  /*9780*/  BRA `(.L_x_27) ;  /* 0xffffff8800407947 */ /* 0x000fea000383ffff */
.L_x_37:
[----:B-1----:R-:W-:-:S07]  /*9790*/  MOV R0, UR7 ;  /* 0x0000000700007c02 */ /* 0x002fce0008000f00 */
.L_x_154:
[----:B-1----:R1:W2:Y:S02]  /*97a0*/  SYNCS.PHASECHK.TRANS64.TRYWAIT P0, [R0+URZ+0x90], R3 ;  /* 0x00009003000075a7 */ /* 0x0022a400080011ff */
[----:B--2---:R-:W-:Y:S05]  /*97b0*/  @!P0 NANOSLEEP.SYNCS 0x989680 ;  /* 0x009896800000895d */ /* 0x004fea0003900000 */
[----:B------:R-:W2:Y:S02]  /*97c0*/  @!P0 SYNCS.PHASECHK.TRANS64 P0, [R0+URZ+0x90], R3 ;  /* 0x00009003000085a7 */ /* 0x000ea400080010ff */
[----:B--2---:R-:W-:Y:S05]  /*97d0*/  @!P0 BRA `(.L_x_154) ;  /* 0xfffffffc00f08947 */ /* 0x004fea000383ffff */
[----:B------:R-:W-:Y:S05]  /*97e0*/  BRA `(.L_x_36) ;  /* 0xffffff8c00607947 */ /* 0x000fea000383ffff */
.L_x_44:
[----:B-1----:R1:W4:Y:S02]  /*97f0*/  SYNCS.PHASECHK.TRANS64.TRYWAIT P0, [R3+URZ+0x160], R0 ;  /* 0x00016000030075a7 */ /* 0x00232400080011ff */
[----:B----4-:R-:W-:Y:S05]  /*9800*/  @!P0 NANOSLEEP.SYNCS 0x989680 ;  /* 0x009896800000895d */ /* 0x010fea0003900000 */
[----:B------:R-:W4:Y:S02]  /*9810*/  @!P0 SYNCS.PHASECHK.TRANS64 P0, [R3+URZ+0x160], R0 ;  /* 0x00016000030085a7 */ /* 0x000f2400080010ff */
[----:B----4-:R-:W-:Y:S05]  /*9820*/  @!P0 BRA `(.L_x_44) ;  /* 0xfffffffc00f08947 */ /* 0x010fea000383ffff */
[----:B------:R-:W-:Y:S05]  /*9830*/  BRA `(.L_x_155) ;  /* 0xffffff9000647947 */ /* 0x000fea000383ffff */
.L_x_48:
[----:B-1----:R-:W-:-:S07]  /*9840*/  MOV R0, UR4 ;  /* 0x0000000400007c02 */ /* 0x002fce0008000f00 */
.L_x_156:
[----:B-1----:R1:W2:Y:S02]  /*9850*/  SYNCS.PHASECHK.TRANS64.TRYWAIT P0, [R0+URZ], R3 ;  /* 0x00000003000075a7 */ /* 0x0022a400080011ff */
[----:B--2---:R-:W-:Y:S05]  /*9860*/  @!P0 NANOSLEEP.SYNCS 0x989680 ;  /* 0x009896800000895d */ /* 0x004fea0003900000 */
[----:B------:R-:W2:Y:S02]  /*9870*/  @!P0 SYNCS.PHASECHK.TRANS64 P0, [R0+URZ], R3 ;  /* 0x00000003000085a7 */ /* 0x000ea400080010ff */
[----:B--2---:R-:W-:Y:S05]  /*9880*/  @!P0 BRA `(.L_x_156) ;  /* 0xfffffffc00f08947 */ /* 0x004fea000383ffff */
[----:B------:R-:W-:Y:S05]  /*9890*/  BRA `(.L_x_157) ;  /* 0xffffff9800107947 */ /* 0x000fea000383ffff */
.L_x_49:
[----:B------:R-:W-:-:S07]  /*98a0*/  MOV R0, UR5 ;  /* 0x0000000500007c02 */ /* 0x000fce0008000f00 */
.L_x_158:
[----:B-1----:R1:W2:Y:S02]  /*98b0*/  SYNCS.PHASECHK.TRANS64.TRYWAIT P0, [R0+URZ], R3 ;  /* 0x00000003000075a7 */ /* 0x0022a400080011ff */
[----:B--2---:R-:W-:Y:S05]  /*98c0*/  @!P0 NANOSLEEP.SYNCS 0x989680 ;  /* 0x009896800000895d */ /* 0x004fea0003900000 */
[----:B------:R-:W2:Y:S02]  /*98d0*/  @!P0 SYNCS.PHASECHK.TRANS64 P0, [R0+URZ], R3 ;  /* 0x00000003000085a7 */ /* 0x000ea400080010ff */
[----:B--2---:R-:W-:Y:S05]  /*98e0*/  @!P0 BRA `(.L_x_158) ;  /* 0xfffffffc00f08947 */ /* 0x004fea000383ffff */
[----:B------:R-:W-:Y:S05]  /*98f0*/  BRA `(.L_x_159) ;  /* 0xffffff98001c7947 */ /* 0x000fea000383ffff */
.L_x_50:
[----:B------:R-:W-:-:S07]  /*9900*/  MOV R0, UR5 ;  /* 0x0000000500007c02 */ /* 0x000fce0008000f00 */
.L_x_160:
[----:B-1----:R1:W2:Y:S02]  /*9910*/  SYNCS.PHASECHK.TRANS64.TRYWAIT P0, [R0+URZ], R3 ;  /* 0x00000003000075a7 */ /* 0x0022a400080011ff */
[----:B--2---:R-:W-:Y:S05]  /*9920*/  @!P0 NANOSLEEP.SYNCS 0x989680 ;  /* 0x009896800000895d */ /* 0x004fea0003900000 */
[----:B------:R-:W2:Y:S02]  /*9930*/  @!P0 SYNCS.PHASECHK.TRANS64 P0, [R0+URZ], R3 ;  /* 0x00000003000085a7 */ /* 0x000ea400080010ff */
[----:B--2---:R-:W-:Y:S05]  /*9940*/  @!P0 BRA `(.L_x_160) ;  /* 0xfffffffc00f08947 */ /* 0x004fea000383ffff */
[----:B------:R-:W-:Y:S05]  /*9950*/  BRA `(.L_x_161) ;  /* 0xffffff9800287947 */ /* 0x000fea000383ffff */
.L_x_51:
[----:B------:R-:W-:-:S07]  /*9960*/  MOV R0, UR5 ;  /* 0x0000000500007c02 */ /* 0x000fce0008000f00 */
.L_x_162:
[----:B-1----:R1:W2:Y:S02]  /*9970*/  SYNCS.PHASECHK.TRANS64.TRYWAIT P0, [R0+URZ], R3 ;  /* 0x00000003000075a7 */ /* 0x0022a400080011ff */
[----:B--2---:R-:W-:Y:S05]  /*9980*/  @!P0 NANOSLEEP.SYNCS 0x989680 ;  /* 0x009896800000895d */ /* 0x004fea0003900000 */
[----:B------:R-:W2:Y:S02]  /*9990*/  @!P0 SYNCS.PHASECHK.TRANS64 P0, [R0+URZ], R3 ;  /* 0x00000003000085a7 */ /* 0x000ea400080010ff */
[----:B--2---:R-:W-:Y:S05]  /*99a0*/  @!P0 BRA `(.L_x_162) ;  /* 0xfffffffc00f08947 */ /* 0x004fea000383ffff */
[----:B------:R-:W-:Y:S05]  /*99b0*/  BRA `(.L_x_163) ;  /* 0xffffff9800347947 */ /* 0x000fea000383ffff */
.L_x_52:
[----:B------:R-:W-:-:S07]  /*99c0*/  MOV R0, UR5 ;  /* 0x0000000500007c02 */ /* 0x000fce0008000f00 */
.L_x_164:
[----:B-1----:R1:W2:Y:S02]  /*99d0*/  SYNCS.PHASECHK.TRANS64.TRYWAIT P0, [R0+URZ], R3 ;  /* 0x00000003000075a7 */ /* 0x0022a400080011ff */
[----:B--2---:R-:W-:Y:S05]  /*99e0*/  @!P0 NANOSLEEP.SYNCS 0x989680 ;  /* 0x009896800000895d */ /* 0x004fea0003900000 */
[----:B------:R-:W2:Y:S02]  /*99f0*/  @!P0 SYNCS.PHASECHK.TRANS64 P0, [R0+URZ], R3 ;  /* 0x00000003000085a7 */ /* 0x000ea400080010ff */
[----:B--2---:R-:W-:Y:S05]  /*9a00*/  @!P0 BRA `(.L_x_164) ;  /* 0xfffffffc00f08947 */ /* 0x004fea000383ffff */
[----:B------:R-:W-:Y:S05]  /*9a10*/  BRA `(.L_x_165) ;  /* 0xffffff9800407947 */ /* 0x000fea000383ffff */
.L_x_53:
[----:B------:R-:W-:-:S07]  /*9a20*/  MOV R0, UR5 ;  /* 0x0000000500007c02 */ /* 0x000fce0008000f00 */
.L_x_166:
[----:B-1----:R1:W2:Y:S02]  /*9a30*/  SYNCS.PHASECHK.TRANS64.TRYWAIT P0, [R0+URZ], R3 ;  /* 0x00000003000075a7 */ /* 0x0022a400080011ff */
[----:B--2---:R-:W-:Y:S05]  /*9a40*/  @!P0 NANOSLEEP.SYNCS 0x989680 ;  /* 0x009896800000895d */ /* 0x004fea0003900000 */
[----:B------:R-:W2:Y:S02]  /*9a50*/  @!P0 SYNCS.PHASECHK.TRANS64 P0, [R0+URZ], R3 ;  /* 0x00000003000085a7 */ /* 0x000ea400080010ff */
[----:B--2---:R-:W-:Y:S05]  /*9a60*/  @!P0 BRA `(.L_x_166) ;  /* 0xfffffffc00f08947 */ /* 0x004fea000383ffff */
[----:B------:R-:W-:Y:S05]  /*9a70*/  BRA `(.L_x_167) ;  /* 0xffffff98004c7947 */ /* 0x000fea000383ffff */
.L_x_54:
[----:B------:R-:W-:-:S07]  /*9a80*/  MOV R0, UR5 ;  /* 0x0000000500007c02 */ /* 0x000fce0008000f00 */
.L_x_168:
[----:B-1----:R1:W2:Y:S02]  /*9a90*/  SYNCS.PHASECHK.TRANS64.TRYWAIT P0, [R0+URZ], R3 ;  /* 0x00000003000075a7 */ /* 0x0022a400080011ff */
[----:B--2---:R-:W-:Y:S05]  /*9aa0*/  @!P0 NANOSLEEP.SYNCS 0x989680 ;  /* 0x009896800000895d */ /* 0x004fea0003900000 */
[----:B------:R-:W2:Y:S02]  /*9ab0*/  @!P0 SYNCS.PHASECHK.TRANS64 P0, [R0+URZ], R3 ;  /* 0x00000003000085a7 */ /* 0x000ea400080010ff */
[----:B--2---:R-:W-:Y:S05]  /*9ac0*/  @!P0 BRA `(.L_x_168) ;  /* 0xfffffffc00f08947 */ /* 0x004fea000383ffff */
[----:B------:R-:W-:Y:S05]  /*9ad0*/  BRA `(.L_x_169) ;  /* 0xffffff9800587947 */ /* 0x000fea000383ffff */
.L_x_55:
[----:B------:R-:W-:-:S07]  /*9ae0*/  MOV R0, UR5 ;  /* 0x0000000500007c02 */ /* 0x000fce0008000f00 */
.L_x_170:
[----:B-1----:R1:W2:Y:S02]  /*9af0*/  SYNCS.PHASECHK.TRANS64.TRYWAIT P0, [R0+URZ], R3 ;  /* 0x00000003000075a7 */ /* 0x0022a400080011ff */
[----:B--2---:R-:W-:Y:S05]  /*9b00*/  @!P0 NANOSLEEP.SYNCS 0x989680 ;  /* 0x009896800000895d */ /* 0x004fea0003900000 */
[----:B------:R-:W2:Y:S02]  /*9b10*/  @!P0 SYNCS.PHASECHK.TRANS64 P0, [R0+URZ], R3 ;  /* 0x00000003000085a7 */ /* 0x000ea400080010ff */
[----:B--2---:R-:W-:Y:S05]  /*9b20*/  @!P0 BRA `(.L_x_170) ;  /* 0xfffffffc00f08947 */ /* 0x004fea000383ffff */
[----:B------:R-:W-:Y:S05]  /*9b30*/  BRA `(.L_x_171) ;  /* 0xffffff9800647947 */ /* 0x000fea000383ffff */
.L_x_56:
[----:B------:R-:W-:-:S07]  /*9b40*/  MOV R0, UR5 ;  /* 0x0000000500007c02 */ /* 0x000fce0008000f00 */
.L_x_172:
[----:B-1----:R1:W2:Y:S02]  /*9b50*/  SYNCS.PHASECHK.TRANS64.TRYWAIT P0, [R0+URZ], R3 ;  /* 0x00000003000075a7 */ /* 0x0022a400080011ff */
[----:B--2---:R-:W-:Y:S05]  /*9b60*/  @!P0 NANOSLEEP.SYNCS 0x989680 ;  /* 0x009896800000895d */ /* 0x004fea0003900000 */
[----:B------:R-:W2:Y:S02]  /*9b70*/  @!P0 SYNCS.PHASECHK.TRANS64 P0, [R0+URZ], R3 ;  /* 0x00000003000085a7 */ /* 0x000ea400080010ff */
[----:B--2---:R-:W-:Y:S05]  /*9b80*/  @!P0 BRA `(.L_x_172) ;  /* 0xfffffffc00f08947 */ /* 0x004fea000383ffff */
[----:B------:R-:W-:Y:S05]  /*9b90*/  BRA `(.L_x_173) ;  /* 0xffffff9800707947 */ /* 0x000fea000383ffff */
.L_x_57:
[----:B------:R-:W-:-:S07]  /*9ba0*/  MOV R0, UR5 ;  /* 0x0000000500007c02 */ /* 0x000fce0008000f00 */
.L_x_174:
[----:B-1----:R1:W2:Y:S02]  /*9bb0*/  SYNCS.PHASECHK.TRANS64.TRYWAIT P0, [R0+URZ], R3 ;  /* 0x00000003000075a7 */ /* 0x0022a400080011ff */
[----:B--2---:R-:W-:Y:S05]  /*9bc0*/  @!P0 NANOSLEEP.SYNCS 0x989680 ;  /* 0x009896800000895d */ /* 0x004fea0003900000 */
[----:B------:R-:W2:Y:S02]  /*9bd0*/  @!P0 SYNCS.PHASECHK.TRANS64 P0, [R0+URZ], R3 ;  /* 0x00000003000085a7 */ /* 0x000ea400080010ff */
[----:B--2---:R-:W-:Y:S05]  /*9be0*/  @!P0 BRA `(.L_x_174) ;  /* 0xfffffffc00f08947 */ /* 0x004fea000383ffff */
[----:B------:R-:W-:Y:S05]  /*9bf0*/  BRA `(.L_x_175) ;  /* 0xffffff98007c7947 */ /* 0x000fea000383ffff */
.L_x_58:
[----:B------:R-:W-:-:S07]  /*9c00*/  MOV R0, UR5 ;  /* 0x0000000500007c02 */ /* 0x000fce0008000f00 */
.L_x_176:
[----:B-1----:R1:W2:Y:S02]  /*9c10*/  SYNCS.PHASECHK.TRANS64.TRYWAIT P0, [R0+URZ], R3 ;  /* 0x00000003000075a7 */ /* 0x0022a400080011ff */
[----:B--2---:R-:W-:Y:S05]  /*9c20*/  @!P0 NANOSLEEP.SYNCS 0x989680 ;  /* 0x009896800000895d */ /* 0x004fea0003900000 */
[----:B------:R-:W2:Y:S02]  /*9c30*/  @!P0 SYNCS.PHASECHK.TRANS64 P0, [R0+URZ], R3 ;  /* 0x00000003000085a7 */ /* 0x000ea400080010ff */
[----:B--2---:R-:W-:Y:S05]  /*9c40*/  @!P0 BRA `(.L_x_176) ;  /* 0xfffffffc00f08947 */ /* 0x004fea000383ffff */
[----:B------:R-:W-:Y:S05]  /*9c50*/  BRA `(.L_x_177) ;  /* 0xffffff9800887947 */ /* 0x000fea000383ffff */
.L_x_59:
[----:B------:R-:W-:-:S07]  /*9c60*/  MOV R0, UR5 ;  /* 0x0000000500007c02 */ /* 0x000fce0008000f00 */
.L_x_178:
[----:B-1----:R1:W2:Y:S02]  /*9c70*/  SYNCS.PHASECHK.TRANS64.TRYWAIT P0, [R0+URZ], R3 ;  /* 0x00000003000075a7 */ /* 0x0022a400080011ff */
[----:B--2---:R-:W-:Y:S05]  /*9c80*/  @!P0 NANOSLEEP.SYNCS 0x989680 ;  /* 0x009896800000895d */ /* 0x004fea0003900000 */
[----:B------:R-:W2:Y:S02]  /*9c90*/  @!P0 SYNCS.PHASECHK.TRANS64 P0, [R0+URZ], R3 ;  /* 0x00000003000085a7 */ /* 0x000ea400080010ff */
[----:B--2---:R-:W-:Y:S05]  /*9ca0*/  @!P0 BRA `(.L_x_178) ;  /* 0xfffffffc00f08947 */ /* 0x004fea000383ffff */
[----:B------:R-:W-:Y:S05]  /*9cb0*/  BRA `(.L_x_179) ;  /* 0xffffff9800947947 */ /* 0x000fea000383ffff */
.L_x_60:
[----:B------:R-:W-:-:S07]  /*9cc0*/  MOV R0, UR5 ;  /* 0x0000000500007c02 */ /* 0x000fce0008000f00 */
.L_x_180:
[----:B-1----:R1:W2:Y:S02]  /*9cd0*/  SYNCS.PHASECHK.TRANS64.TRYWAIT P0, [R0+URZ], R3 ;  /* 0x00000003000075a7 */ /* 0x0022a400080011ff */
[----:B--2---:R-:W-:Y:S05]  /*9ce0*/  @!P0 NANOSLEEP.SYNCS 0x989680 ;  /* 0x009896800000895d */ /* 0x004fea0003900000 */
[----:B------:R-:W2:Y:S02]  /*9cf0*/  @!P0 SYNCS.PHASECHK.TRANS64 P0, [R0+URZ], R3 ;  /* 0x00000003000085a7 */ /* 0x000ea400080010ff */
[----:B--2---:R-:W-:Y:S05]  /*9d00*/  @!P0 BRA `(.L_x_180) ;  /* 0xfffffffc00f08947 */ /* 0x004fea000383ffff */
[----:B------:R-:W-:Y:S05]  /*9d10*/  BRA `(.L_x_181) ;  /* 0xffffff9800a07947 */ /* 0x000fea000383ffff */
.L_x_61:
[----:B------:R-:W-:-:S07]  /*9d20*/  MOV R0, UR5 ;  /* 0x0000000500007c02 */ /* 0x000fce0008000f00 */
.L_x_182:
[----:B-1----:R1:W2:Y:S02]  /*9d30*/  SYNCS.PHASECHK.TRANS64.TRYWAIT P0, [R0+URZ], R3 ;  /* 0x00000003000075a7 */ /* 0x0022a400080011ff */
[----:B--2---:R-:W-:Y:S05]  /*9d40*/  @!P0 NANOSLEEP.SYNCS 0x989680 ;  /* 0x009896800000895d */ /* 0x004fea0003900000 */
[----:B------:R-:W2:Y:S02]  /*9d50*/  @!P0 SYNCS.PHASECHK.TRANS64 P0, [R0+URZ], R3 ;  /* 0x00000003000085a7 */ /* 0x000ea400080010ff */
[----:B--2---:R-:W-:Y:S05]  /*9d60*/  @!P0 BRA `(.L_x_182) ;  /* 0xfffffffc00f08947 */ /* 0x004fea000383ffff */
[----:B------:R-:W-:Y:S05]  /*9d70*/  BRA `(.L_x_183) ;  /* 0xffffff9800ac7947 */ /* 0x000fea000383ffff */
.L_x_62:
[----:B------:R-:W-:-:S07]  /*9d80*/  MOV R0, UR5 ;  /* 0x0000000500007c02 */ /* 0x000fce0008000f00 */
.L_x_184:
[----:B-1----:R1:W2:Y:S02]  /*9d90*/  SYNCS.PHASECHK.TRANS64.TRYWAIT P0, [R0+URZ], R3 ;  /* 0x00000003000075a7 */ /* 0x0022a400080011ff */
[----:B--2---:R-:W-:Y:S05]  /*9da0*/  @!P0 NANOSLEEP.SYNCS 0x989680 ;  /* 0x009896800000895d */ /* 0x004fea0003900000 */
[----:B------:R-:W2:Y:S02]  /*9db0*/  @!P0 SYNCS.PHASECHK.TRANS64 P0, [R0+URZ], R3 ;  /* 0x00000003000085a7 */ /* 0x000ea400080010ff */
[----:B--2---:R-:W-:Y:S05]  /*9dc0*/  @!P0 BRA `(.L_x_184) ;  /* 0xfffffffc00f08947 */ /* 0x004fea000383ffff */
[----:B------:R-:W-:Y:S05]  /*9dd0*/  BRA `(.L_x_185) ;  /* 0xffffff9800b87947 */ /* 0x000fea000383ffff */
.L_x_63:
[----:B------:R-:W-:-:S07]  /*9de0*/  MOV R0, UR5 ;  /* 0x0000000500007c02 */ /* 0x000fce0008000f00 */
.L_x_186:
[----:B-1----:R1:W2:Y:S02]  /*9df0*/  SYNCS.PHASECHK.TRANS64.TRYWAIT P0, [R0+URZ], R3 ;  /* 0x00000003000075a7 */ /* 0x0022a400080011ff */
[----:B--2---:R-:W-:Y:S05]  /*9e00*/  @!P0 NANOSLEEP.SYNCS 0x989680 ;  /* 0x009896800000895d */ /* 0x004fea0003900000 */
[----:B------:R-:W2:Y:S02]  /*9e10*/  @!P0 SYNCS.PHASECHK.TRANS64 P0, [R0+URZ], R3 ;  /* 0x00000003000085a7 */ /* 0x000ea400080010ff */
[----:B--2---:R-:W-:Y:S05]  /*9e20*/  @!P0 BRA `(.L_x_186) ;  /* 0xfffffffc00f08947 */ /* 0x004fea000383ffff */
[----:B------:R-:W-:Y:S05]  /*9e30*/  BRA `(.L_x_187) ;  /* 0xffffff9800c47947 */ /* 0x000fea000383ffff */
.L_x_64:
[----:B------:R-:W-:-:S07]  /*9e40*/  MOV R0, UR5 ;  /* 0x0000000500007c02 */ /* 0x000fce0008000f00 */
.L_x_188:
[----:B-1----:R1:W2:Y:S02]  /*9e50*/  SYNCS.PHASECHK.TRANS64.TRYWAIT P0, [R0+URZ], R3 ;  /* 0x00000003000075a7 */ /* 0x0022a400080011ff */
[----:B--2---:R-:W-:Y:S05]  /*9e60*/  @!P0 NANOSLEEP.SYNCS 0x989680 ;  /* 0x009896800000895d */ /* 0x004fea0003900000 */
[----:B------:R-:W2:Y:S02]  /*9e70*/  @!P0 SYNCS.PHASECHK.TRANS64 P0, [R0+URZ], R3 ;  /* 0x00000003000085a7 */ /* 0x000ea400080010ff */
[----:B--2---:R-:W-:Y:S05]  /*9e80*/  @!P0 BRA `(.L_x_188) ;  /* 0xfffffffc00f08947 */ /* 0x004fea000383ffff */
[----:B------:R-:W-:Y:S05]  /*9e90*/  BRA `(.L_x_189) ;  /* 0xffffff9800d07947 */ /* 0x000fea000383ffff */
.L_x_67:
[----:B-1----:R1:W2:Y:S02]  /*9ea0*/  SYNCS.PHASECHK.TRANS64.TRYWAIT P0, [R2+URZ+0x1a0], R5 ;  /* 0x0001a005020075a7 */ /* 0x0022a400080011ff */
[----:B--2---:R-:W-:Y:S05]  /*9eb0*/  @!P0 NANOSLEEP.SYNCS 0x989680 ;  /* 0x009896800000895d */ /* 0x004fea0003900000 */
[----:B------:R-:W2:Y:S02]  /*9ec0*/  @!P0 SYNCS.PHASECHK.TRANS64 P0, [R2+URZ+0x1a0], R5 ;  /* 0x0001a005020085a7 */ /* 0x000ea400080010ff */
[----:B--2---:R-:W-:Y:S05]  /*9ed0*/  @!P0 BRA `(.L_x_67) ;  /* 0xfffffffc00f08947 */ /* 0x004fea000383ffff */
[----:B------:R-:W-:Y:S05]  /*9ee0*/  BRA `(.L_x_190) ;  /* 0xffffff9c002c7947 */ /* 0x000fea000383ffff */
.L_x_68:
[----:B------:R-:W-:-:S07]  /*9ef0*/  MOV R2, UR4 ;  /* 0x0000000400027c02 */ /* 0x000fce0008000f00 */
.L_x_191:
[----:B-1----:R1:W2:Y:S02]  /*9f00*/  SYNCS.PHASECHK.TRANS64.TRYWAIT P0, [R2+URZ+0x170], R5 ;  /* 0x00017005020075a7 */ /* 0x0022a400080011ff */
[----:B--2---:R-:W-:Y:S05]  /*9f10*/  @!P0 NANOSLEEP.SYNCS 0x989680 ;  /* 0x009896800000895d */ /* 0x004fea0003900000 */
[----:B------:R-:W2:Y:S02]  /*9f20*/  @!P0 SYNCS.PHASECHK.TRANS64 P0, [R2+URZ+0x170], R5 ;  /* 0x00017005020085a7 */ /* 0x000ea400080010ff */
[----:B--2---:R-:W-:Y:S05]  /*9f30*/  @!P0 BRA `(.L_x_191) ;  /* 0xfffffffc00f08947 */ /* 0x004fea000383ffff */
[----:B------:R-:W-:Y:S05]  /*9f40*/  BRA `(.L_x_192) ;  /* 0xffffff9c003c7947 */ /* 0x000fea000383ffff */
.L_x_69:
[----:B-1----:R1:W2:Y:S02]  /*9f50*/  SYNCS.PHASECHK.TRANS64.TRYWAIT P1, [R2+URZ+0x160], R5 ;  /* 0x00016005020075a7 */ /* 0x0022a400080211ff */
[----:B--2---:R-:W-:Y:S05]  /*9f60*/  @!P1 NANOSLEEP.SYNCS 0x989680 ;  /* 0x009896800000995d */ /* 0x004fea0003900000 */
[----:B------:R-:W2:Y:S02]  /*9f70*/  @!P1 SYNCS.PHASECHK.TRANS64 P1, [R2+URZ+0x160], R5 ;  /* 0x00016005020095a7 */ /* 0x000ea400080210ff */
[----:B--2---:R-:W-:Y:S05]  /*9f80*/  @!P1 BRA `(.L_x_69) ;  /* 0xfffffffc00f09947 */ /* 0x004fea000383ffff */
[----:B------:R-:W-:Y:S05]  /*9f90*/  BRA `(.L_x_193) ;  /* 0xffffff9c006c7947 */ /* 0x000fea000383ffff */
.L_x_72:
[----:B------:R-:W-:-:S07]  /*9fa0*/  MOV R0, UR4 ;  /* 0x0000000400007c02 */ /* 0x000fce0008000f00 */
.L_x_194:
[----:B-1----:R1:W2:Y:S02]  /*9fb0*/  SYNCS.PHASECHK.TRANS64.TRYWAIT P0, [R0+URZ+0x170], R3 ;  /* 0x00017003000075a7 */ /* 0x0022a400080011ff */
[----:B--2---:R-:W-:Y:S05]  /*9fc0*/  @!P0 NANOSLEEP.SYNCS 0x989680 ;  /* 0x009896800000895d */ /* 0x004fea0003900000 */
[----:B------:R-:W2:Y:S02]  /*9fd0*/  @!P0 SYNCS.PHASECHK.TRANS64 P0, [R0+URZ+0x170], R3 ;  /* 0x00017003000085a7 */ /* 0x000ea400080010ff */
[----:B--2---:R-:W-:Y:S05]  /*9fe0*/  @!P0 BRA `(.L_x_194) ;  /* 0xfffffffc00f08947 */ /* 0x004fea000383ffff */
[----:B------:R-:W-:Y:S05]  /*9ff0*/  BRA `(.L_x_71) ;  /* 0xffffff9c00c07947 */ /* 0x000fea000383ffff */
.L_x_81:
[----:B-1----:R-:W-:-:S04]  /*a000*/  MOV R0, UR5 ;  /* 0x0000000500007c02 */ /* 0x002fc80008000f00 */
[----:B------:R1:W2:Y:S03]  /*a010*/  SYNCS.PHASECHK.TRANS64.TRYWAIT P0, [R0+URZ+0x8], R7 ;  /* 0x00000807000075a7 */ /* 0x0002a600080011ff */
[----:B--2---:R-:W-:Y:S05]  /*a020*/  @!P0 NANOSLEEP.SYNCS 0x989680 ;  /* 0x009896800000895d */ /* 0x004fea0003900000 */
[----:B------:R-:W2:Y:S02]  /*a030*/  @!P0 SYNCS.PHASECHK.TRANS64 P0, [R0+URZ+0x8], R7 ;  /* 0x00000807000085a7 */ /* 0x000ea400080010ff */
[----:B--2---:R-:W-:Y:S05]  /*a040*/  @!P0 BRA `(.L_x_81) ;  /* 0xfffffffc00ec8947 */ /* 0x004fea000383ffff */
[----:B------:R-:W-:Y:S05]  /*a050*/  BRA `(.L_x_80) ;  /* 0xffffffa000747947 */ /* 0x000fea000383ffff */
.L_x_83:
[----:B------:R-:W-:Y:S01]  /*a060*/  BSSY B0, `(.L_x_195) ;  /* 0x0000006000007945 */ /* 0x000fe20003800000 */
[----:B------:R-:W-:-:S07]  /*a070*/  MOV R15, 0xffffffff ;  /* 0xffffffff000f7802 */ /* 0x000fce0000000f00 */
[----:B-1---5:R-:W-:Y:S05]  /*a080*/  WARPSYNC.COLLECTIVE R15, `(.L_x_196) ;  /* 0x000000000f0c7348 */ /* 0x022fea0003c00000 */
[----:B------:R-:W-:Y:S02]  /*a090*/  ELECT P6, UR79, PT ;  /* 0x00000000004f782f */ /* 0x000fe400038c0000 */
[----:B------:R-:W-:Y:S01]  /*a0a0*/  MOV R14, UR79 ;  /* 0x0000004f000e7c02 */ /* 0x000fe20008000f00 */
[----:B-1---5:R-:W-:Y:S10]  /*a0b0*/  ENDCOLLECTIVE ;  /* 0x000000000000791b */ /* 0x022ff40003800000 */
.L_x_196:
[----:B------:R-:W-:Y:S05]  /*a0c0*/  BSYNC B0 ;  /* 0x0000000000007941 */ /* 0x000fea0003800000 */
.L_x_195:
[----:B------:R-:W-:Y:S01]  /*a0d0*/  PLOP3.LUT P0, PT, P6, PT, PT, 0x80, 0x8 ;  /* 0x000000000008781c */ /* 0x000fe2000370f070 */
[----:B------:R-:W-:-:S12]  /*a0e0*/  BRA `(.L_x_197) ;  /* 0xffffffa000a07947 */ /* 0x000fd8000383ffff */
.L_x_85:
[----:B-1----:R-:W-:-:S04]  /*a0f0*/  MOV R0, UR5 ;  /* 0x0000000500007c02 */ /* 0x002fc80008000f00 */
[----:B------:R1:W2:Y:S03]  /*a100*/  SYNCS.PHASECHK.TRANS64.TRYWAIT P0, [R0+URZ+0x8], R5 ;  /* 0x00000805000075a7 */ /* 0x0002a600080011ff */
[----:B--2---:R-:W-:Y:S05]  /*a110*/  @!P0 NANOSLEEP.SYNCS 0x989680 ;  /* 0x009896800000895d */ /* 0x004fea0003900000 */
[----:B------:R-:W2:Y:S02]  /*a120*/  @!P0 SYNCS.PHASECHK.TRANS64 P0, [R0+URZ+0x8], R5 ;  /* 0x00000805000085a7 */ /* 0x000ea400080010ff */
[----:B--2---:R-:W-:Y:S05]  /*a130*/  @!P0 BRA `(.L_x_85) ;  /* 0xfffffffc00ec8947 */ /* 0x004fea000383ffff */
[----:B------:R-:W-:Y:S05]  /*a140*/  BRA `(.L_x_84) ;  /* 0xffffffa000a47947 */ /* 0x000fea000383ffff */
.L_x_86:
[----:B-1----:R1:W2:Y:S02]  /*a150*/  SYNCS.PHASECHK.TRANS64.TRYWAIT P0, [R2+URZ+0x160], R5 ;  /* 0x00016005020075a7 */ /* 0x0022a400080011ff */
[----:B--2---:R-:W-:Y:S05]  /*a160*/  @!P0 NANOSLEEP.SYNCS 0x989680 ;  /* 0x009896800000895d */ /* 0x004fea0003900000 */
[----:B------:R-:W2:Y:S02]  /*a170*/  @!P0 SYNCS.PHASECHK.TRANS64 P0, [R2+URZ+0x160], R5 ;  /* 0x00016005020085a7 */ /* 0x000ea400080010ff */
[----:B--2---:R-:W-:Y:S05]  /*a180*/  @!P0 BRA `(.L_x_86) ;  /* 0xfffffffc00f08947 */ /* 0x004fea000383ffff */
[----:B------:R-:W-:Y:S05]  /*a190*/  BRA `(.L_x_198) ;  /* 0xffffffa400c47947 */ /* 0x000fea000383ffff */
.L_x_90:
[----:B------:R-:W-:-:S07]  /*a1a0*/  MOV R0, UR41 ;  /* 0x0000002900007c02 */ /* 0x000fce0008000f00 */
.L_x_199:
[----:B-1----:R1:W2:Y:S02]  /*a1b0*/  SYNCS.PHASECHK.TRANS64.TRYWAIT P0, [R0+URZ+0x190], R5 ;  /* 0x00019005000075a7 */ /* 0x0022a400080011ff */
[----:B--2---:R-:W-:Y:S05]  /*a1c0*/  @!P0 NANOSLEEP.SYNCS 0x989680 ;  /* 0x009896800000895d */ /* 0x004fea0003900000 */
[----:B------:R-:W2:Y:S02]  /*a1d0*/  @!P0 SYNCS.PHASECHK.TRANS64 P0, [R0+URZ+0x190], R5 ;  /* 0x00019005000085a7 */ /* 0x000ea400080010ff */
[----:B--2---:R-:W-:Y:S05]  /*a1e0*/  @!P0 BRA `(.L_x_199) ;  /* 0xfffffffc00f08947 */ /* 0x004fea000383ffff */
[----:B------:R-:W-:Y:S05]  /*a1f0*/  BRA `(.L_x_200) ;  /* 0xffffffac005c7947 */ /* 0x000fea000383ffff */
.L_x_93:
[----:B------:R-:W-:Y:S07]  /*a200*/  MOV R0, UR7 ;  /* 0x0000000700007c02 */ /* 0x000fee0008000f00 */
.L_x_201:
[----:B-1----:R1:W2:Y:S02]  /*a210*/  SYNCS.PHASECHK.TRANS64.TRYWAIT P0, [R0+URZ], R5 ;  /* 0x00000005000075a7 */ /* 0x0022a400080011ff */
[----:B--2---:R-:W-:Y:S05]  /*a220*/  @!P0 NANOSLEEP.SYNCS 0x989680 ;  /* 0x009896800000895d */ /* 0x004fea0003900000 */
[----:B------:R-:W2:Y:S02]  /*a230*/  @!P0 SYNCS.PHASECHK.TRANS64 P0, [R0+URZ], R5 ;  /* 0x00000005000085a7 */ /* 0x000ea400080010ff */
[----:B--2---:R-:W-:Y:S05]  /*a240*/  @!P0 BRA `(.L_x_201) ;  /* 0xfffffffc00f08947 */ /* 0x004fea000383ffff */
[----:B------:R-:W-:Y:S05]  /*a250*/  BRA `(.L_x_92) ;  /* 0xffffffac009c7947 */ /* 0x000fea000383ffff */
.L_x_97:
[----:B-1----:R-:W-:-:S07]  /*a260*/  MOV R0, UR4 ;  /* 0x0000000400007c02 */ /* 0x002fce0008000f00 */
.L_x_202:
[----:B-1----:R1:W2:Y:S02]  /*a270*/  SYNCS.PHASECHK.TRANS64.TRYWAIT P0, [R0+URZ], R3 ;  /* 0x00000003000075a7 */ /* 0x0022a400080011ff */
[----:B--2---:R-:W-:Y:S05]  /*a280*/  @!P0 NANOSLEEP.SYNCS 0x989680 ;  /* 0x009896800000895d */ /* 0x004fea0003900000 */
[----:B------:R-:W2:Y:S02]  /*a290*/  @!P0 SYNCS.PHASECHK.TRANS64 P0, [R0+URZ], R3 ;  /* 0x00000003000085a7 */ /* 0x000ea400080010ff */
[----:B--2---:R-:W-:Y:S05]  /*a2a0*/  @!P0 BRA `(.L_x_202) ;  /* 0xfffffffc00f08947 */ /* 0x004fea000383ffff */
[----:B------:R-:W-:Y:S05]  /*a2b0*/  BRA `(.L_x_203) ;  /* 0xffffffb0008c7947 */ /* 0x000fea000383ffff */
.L_x_100:
[----:B------:R-:W-:-:S07]  /*a2c0*/  MOV R0, UR22 ;  /* 0x0000001600007c02 */ /* 0x000fce0008000f00 */
.L_x_204:
[----:B-1----:R1:W2:Y:S02]  /*a2d0*/  SYNCS.PHASECHK.TRANS64.TRYWAIT P1, [R0+URZ+0x1c0], R3 ;  /* 0x0001c003000075a7 */ /* 0x0022a400080211ff */
[----:B--2---:R-:W-:Y:S05]  /*a2e0*/  @!P1 NANOSLEEP.SYNCS 0x989680 ;  /* 0x009896800000995d */ /* 0x004fea0003900000 */
[----:B------:R-:W2:Y:S02]  /*a2f0*/  @!P1 SYNCS.PHASECHK.TRANS64 P1, [R0+URZ+0x1c0], R3 ;  /* 0x0001c003000095a7 */ /* 0x000ea400080210ff */
[----:B--2---:R-:W-:Y:S05]  /*a300*/  @!P1 BRA `(.L_x_204) ;  /* 0xfffffffc00f09947 */ /* 0x004fea000383ffff */
[----:B------:R-:W-:Y:S05]  /*a310*/  BRA `(.L_x_205) ;  /* 0xffffffb000d87947 */ /* 0x000fea000383ffff */
.L_x_105:
[----:B---3--:R3:W1:Y:S02]  /*a320*/  SYNCS.PHASECHK.TRANS64.TRYWAIT P0, [R12+URZ+0x160], R9 ;  /* 0x000160090c0075a7 */ /* 0x00866400080011ff */
[----:B-1----:R-:W-:Y:S05]  /*a330*/  @!P0 NANOSLEEP.SYNCS 0x989680 ;  /* 0x009896800000895d */ /* 0x002fea0003900000 */
[----:B------:R-:W1:Y:S02]  /*a340*/  @!P0 SYNCS.PHASECHK.TRANS64 P0, [R12+URZ+0x160], R9 ;  /* 0x000160090c0085a7 */ /* 0x000e6400080010ff */
[----:B-1----:R-:W-:Y:S05]  /*a350*/  @!P0 BRA `(.L_x_105) ;  /* 0xfffffffc00f08947 */ /* 0x002fea000383ffff */
[----:B------:R-:W-:Y:S05]  /*a360*/  BRA `(.L_x_206) ;  /* 0xffffffb400f07947 */ /* 0x000fea000383ffff */
.L_x_108:
[----:B------:R-:W-:Y:S07]  /*a370*/  MOV R0, UR24 ;  /* 0x0000001800007c02 */ /* 0x000fee0008000f00 */
.L_x_207:
[----:B-1----:R1:W2:Y:S02]  /*a380*/  SYNCS.PHASECHK.TRANS64.TRYWAIT P2, [R0+URZ+0x158], R9 ;  /* 0x00015809000075a7 */ /* 0x0022a400080411ff */
[----:B--2---:R-:W-:Y:S05]  /*a390*/  @!P2 NANOSLEEP.SYNCS 0x989680 ;  /* 0x009896800000a95d */ /* 0x004fea0003900000 */
[----:B------:R-:W2:Y:S02]  /*a3a0*/  @!P2 SYNCS.PHASECHK.TRANS64 P2, [R0+URZ+0x158], R9 ;  /* 0x000158090000a5a7 */ /* 0x000ea400080410ff */
[----:B--2---:R-:W-:Y:S05]  /*a3b0*/  @!P2 BRA `(.L_x_207) ;  /* 0xfffffffc00f0a947 */ /* 0x004fea000383ffff */
[----:B------:R-:W-:Y:S05]  /*a3c0*/  BRA `(.L_x_107) ;  /* 0xffffffbc00547947 */ /* 0x000fea000383ffff */
.L_x_111:
[----:B------:R-:W-:Y:S07]  /*a3d0*/  MOV R0, UR4 ;  /* 0x0000000400007c02 */ /* 0x000fee0008000f00 */
.L_x_208:
[----:B-1----:R1:W2:Y:S02]  /*a3e0*/  SYNCS.PHASECHK.TRANS64.TRYWAIT P0, [R0+URZ+0x138], R9 ;  /* 0x00013809000075a7 */ /* 0x0022a400080011ff */
[----:B--2---:R-:W-:Y:S05]  /*a3f0*/  @!P0 NANOSLEEP.SYNCS 0x989680 ;  /* 0x009896800000895d */ /* 0x004fea0003900000 */
[----:B------:R-:W2:Y:S02]  /*a400*/  @!P0 SYNCS.PHASECHK.TRANS64 P0, [R0+URZ+0x138], R9 ;  /* 0x00013809000085a7 */ /* 0x000ea400080010ff */
[----:B--2---:R-:W-:Y:S05]  /*a410*/  @!P0 BRA `(.L_x_208) ;  /* 0xfffffffc00f08947 */ /* 0x004fea000383ffff */
[----:B------:R-:W-:Y:S05]  /*a420*/  BRA `(.L_x_209) ;  /* 0xffffffbc00b47947 */ /* 0x000fea000383ffff */
.L_x_112:
[----:B------:R-:W-:Y:S07]  /*a430*/  MOV R9, UR5 ;  /* 0x0000000500097c02 */ /* 0x000fee0008000f00 */
.L_x_210:
[----:B-1----:R1:W2:Y:S02]  /*a440*/  SYNCS.PHASECHK.TRANS64.TRYWAIT P0, [R9+URZ+0x138], R0 ;  /* 0x00013800090075a7 */ /* 0x0022a400080011ff */
[----:B--2---:R-:W-:Y:S05]  /*a450*/  @!P0 NANOSLEEP.SYNCS 0x989680 ;  /* 0x009896800000895d */ /* 0x004fea0003900000 */
[----:B------:R-:W2:Y:S02]  /*a460*/  @!P0 SYNCS.PHASECHK.TRANS64 P0, [R9+URZ+0x138], R0 ;  /* 0x00013800090085a7 */ /* 0x000ea400080010ff */
[----:B--2---:R-:W-:Y:S05]  /*a470*/  @!P0 BRA `(.L_x_210) ;  /* 0xfffffffc00f08947 */ /* 0x004fea000383ffff */
[----:B------:R-:W-:Y:S05]  /*a480*/  BRA `(.L_x_211) ;  /* 0xffffffc000107947 */ /* 0x000fea000383ffff */
.L_x_114:
[----:B------:R-:W-:-:S07]  /*a490*/  MOV R0, UR4 ;  /* 0x0000000400007c02 */ /* 0x000fce0008000f00 */
.L_x_212:
[----:B-1----:R1:W2:Y:S02]  /*a4a0*/  SYNCS.PHASECHK.TRANS64.TRYWAIT P0, [R0+URZ], R3 ;  /* 0x00000003000075a7 */ /* 0x0022a400080011ff */
[----:B--2---:R-:W-:Y:S05]  /*a4b0*/  @!P0 NANOSLEEP.SYNCS 0x989680 ;  /* 0x009896800000895d */ /* 0x004fea0003900000 */
[----:B------:R-:W2:Y:S02]  /*a4c0*/  @!P0 SYNCS.PHASECHK.TRANS64 P0, [R0+URZ], R3 ;  /* 0x00000003000085a7 */ /* 0x000ea400080010ff */
[----:B--2---:R-:W-:Y:S05]  /*a4d0*/  @!P0 BRA `(.L_x_212) ;  /* 0xfffffffc00f08947 */ /* 0x004fea000383ffff */
[----:B------:R-:W-:Y:S05]  /*a4e0*/  BRA `(.L_x_213) ;  /* 0xffffffc000a07947 */ /* 0x000fea000383ffff */
.L_x_115:
[----:B------:R-:W-:-:S07]  /*a4f0*/  MOV R0, UR5 ;  /* 0x0000000500007c02 */ /* 0x000fce0008000f00 */
.L_x_214:
[----:B-1----:R1:W2:Y:S02]  /*a500*/  SYNCS.PHASECHK.TRANS64.TRYWAIT P0, [R0+URZ], R3 ;  /* 0x00000003000075a7 */ /* 0x0022a400080011ff */
[----:B--2---:R-:W-:Y:S05]  /*a510*/  @!P0 NANOSLEEP.SYNCS 0x989680 ;  /* 0x009896800000895d */ /* 0x004fea0003900000 */
[----:B------:R-:W2:Y:S02]  /*a520*/  @!P0 SYNCS.PHASECHK.TRANS64 P0, [R0+URZ], R3 ;  /* 0x00000003000085a7 */ /* 0x000ea400080010ff */
[----:B--2---:R-:W-:Y:S05]  /*a530*/  @!P0 BRA `(.L_x_214) ;  /* 0xfffffffc00f08947 */ /* 0x004fea000383ffff */
[----:B------:R-:W-:Y:S05]  /*a540*/  BRA `(.L_x_215) ;  /* 0xffffffc000ac7947 */ /* 0x000fea000383ffff */
.L_x_117:
[----:B--2---:R2:W4:Y:S02]  /*a550*/  SYNCS.PHASECHK.TRANS64.TRYWAIT P0, [R0+URZ+0x160], R3 ;  /* 0x00016003000075a7 */ /* 0x00452400080011ff */
[----:B----4-:R-:W-:Y:S05]  /*a560*/  @!P0 NANOSLEEP.SYNCS 0x989680 ;  /* 0x009896800000895d */ /* 0x010fea0003900000 */
[----:B------:R-:W4:Y:S02]  /*a570*/  @!P0 SYNCS.PHASECHK.TRANS64 P0, [R0+URZ+0x160], R3 ;  /* 0x00016003000085a7 */ /* 0x000f2400080010ff */
[----:B----4-:R-:W-:Y:S05]  /*a580*/  @!P0 BRA `(.L_x_117) ;  /* 0xfffffffc00f08947 */ /* 0x010fea000383ffff */
[----:B------:R-:W-:Y:S05]  /*a590*/  BRA `(.L_x_216) ;  /* 0xffffffc400907947 */ /* 0x000fea000383ffff */
.L_x_127:
[----:B-1----:R1:W2:Y:S02]  /*a5a0*/  SYNCS.PHASECHK.TRANS64.TRYWAIT P0, [R0+URZ+0x120], R5 ;  /* 0x00012005000075a7 */ /* 0x0022a400080011ff */
[----:B--2---:R-:W-:Y:S05]  /*a5b0*/  @!P0 NANOSLEEP.SYNCS 0x989680 ;  /* 0x009896800000895d */ /* 0x004fea0003900000 */
[----:B------:R-:W2:Y:S02]  /*a5c0*/  @!P0 SYNCS.PHASECHK.TRANS64 P0, [R0+URZ+0x120], R5 ;  /* 0x00012005000085a7 */ /* 0x000ea400080010ff */
[----:B--2---:R-:W-:Y:S05]  /*a5d0*/  @!P0 BRA `(.L_x_127) ;  /* 0xfffffffc00f08947 */ /* 0x004fea000383ffff */
[----:B------:R-:W-:Y:S05]  /*a5e0*/  BRA `(.L_x_126) ;  /* 0xffffffd400147947 */ /* 0x000fea000383ffff */
.L_x_129:
[----:B-1----:R1:W4:Y:S02]  /*a5f0*/  SYNCS.PHASECHK.TRANS64.TRYWAIT P1, [R92+URZ+0x180], R3 ;  /* 0x000180035c0075a7 */ /* 0x00232400080211ff */
[----:B----4-:R-:W-:Y:S05]  /*a600*/  @!P1 NANOSLEEP.SYNCS 0x989680 ;  /* 0x009896800000995d */ /* 0x010fea0003900000 */
[----:B------:R-:W4:Y:S02]  /*a610*/  @!P1 SYNCS.PHASECHK.TRANS64 P1, [R92+URZ+0x180], R3 ;  /* 0x000180035c0095a7 */ /* 0x000f2400080210ff */
[----:B----4-:R-:W-:Y:S05]  /*a620*/  @!P1 BRA `(.L_x_129) ;  /* 0xfffffffc00f09947 */ /* 0x010fea000383ffff */
[----:B------:R-:W-:Y:S05]  /*a630*/  BRA `(.L_x_128) ;  /* 0xffffffd4004c7947 */ /* 0x000fea000383ffff */
.L_x_140:
[----:B---3--:R3:W4:Y:S02]  /*a640*/  SYNCS.PHASECHK.TRANS64.TRYWAIT P0, [R2+URZ+0x120], R5 ;  /* 0x00012005020075a7 */ /* 0x00872400080011ff */
[----:B----4-:R-:W-:Y:S05]  /*a650*/  @!P0 NANOSLEEP.SYNCS 0x989680 ;  /* 0x009896800000895d */ /* 0x010fea0003900000 */
[----:B------:R-:W4:Y:S02]  /*a660*/  @!P0 SYNCS.PHASECHK.TRANS64 P0, [R2+URZ+0x120], R5 ;  /* 0x00012005020085a7 */ /* 0x000f2400080010ff */
[----:B----4-:R-:W-:Y:S05]  /*a670*/  @!P0 BRA `(.L_x_140) ;  /* 0xfffffffc00f08947 */ /* 0x010fea000383ffff */
[----:B------:R-:W-:Y:S05]  /*a680*/  BRA `(.L_x_139) ;  /* 0xffffffe0003c7947 */ /* 0x000fea000383ffff */
        .weak           $__internal_0_$__cuda_sm10x_tcgen05_guardrail_trap_col_being_dealloced_not_returned_by_alloc
        .type           $__internal_0_$__cuda_sm10x_tcgen05_guardrail_trap_col_being_dealloced_not_returned_by_alloc,@function
        .size           $__internal_0_$__cuda_sm10x_tcgen05_guardrail_trap_col_being_dealloced_not_returned_by_alloc,($__internal_1_$__cuda_sm10x_tcgen05_guardrail_trap_phase_invalid_during_alloc - $__internal_0_$__cuda_sm10x_tcgen05_guardrail_trap_col_being_dealloced_not_returned_by_alloc)
$__internal_0_$__cuda_sm10x_tcgen05_guardrail_trap_col_being_dealloced_not_returned_by_alloc:
[----:B------:R-:W-:Y:S05]  /*a690*/  BPT.TRAP 0x1 ;  /* 0x000000040000795c */ /* 0x000fea0000300000 */
[----:B------:R-:W-:-:S04]  /*a6a0*/  HFMA2 R3, -RZ, RZ, 0, 0 ;  /* 0x00000000ff037431 */ /* 0x000fc800000001ff */
[----:B------:R-:W-:Y:S05]  /*a6b0*/  RET.REL.NODEC R2 `(_ZN7cutlass13device_kernelINS_4gemm6kernel13GemmUniversalIN4cute5tupleIJiiiiEEENS1_10collective13CollectiveMmaINS1_46MainloopSm100TmaUmmaWarpSpecializedBlockScaledILi18ELi2ELi2ENS5_IJNS4_1CILi4EEENSA_ILi2EEENSA_ILi1EEEEEEEENS5_IJNSA_ILi256EEENSA_ILi64EEENSA_ILi128EEEEEENS5_IJNS_12float_e2m1_tENS_13float_ue8m0_tEEEENS5_IJNS5_IJlSD_lEEENS4_6LayoutINS5_IJNS5_IJNS5_IJNSA_ILi32EEESB_EEEiEEESR_NS5_IJSD_iEEEEEENS5_IJNS5_IJNS5_IJNSA_ILi16EEESB_EEEiEEENS5_IJNS5_IJNSA_ILi0EEESD_EEENSA_ILi512EEEEEENS5_IJSX_iEEEEEEEEEEESM_S14_NS4_8TiledMMAINS4_8MMA_AtomIJNS4_23SM100_MMA_MXF4_2x1SM_SSISK_SK_fSL_Li256ELi64ELi32ELNS4_4UMMA5MajorE0ELS19_0ELNS18_7ScaleInE0ELS1A_0EEEEEENSO_INS5_IJSD_SD_SD_EEENS5_IJSX_SX_SX_EEEEENS5_IJNS4_10UnderscoreES1G_S1G_EEEEENS5_IJNS4_28SM100_TMA_2SM_LOAD_MULTICASTES1J_EEENS5_IJNS4_14ComposedLayoutINS4_7SwizzleILi2ELi4ELi3EEENS4_18smem_ptr_flag_bitsILi4EEENSO_INS5_IJNSA_ILi8EEESI_EEENS5_IJSI_SD_EEEEEEENSO_INS5_IJNS5_IJNS5_IJSQ_SD_EEENS5_IJSP_SC_EEEEEESD_NS5_IJSC_SD_EEEEEENS5_IJNS5_IJNS5_IJSV_SZ_EEESY_EEESX_NS5_IJSC_SZ_EEEEEEEEEEEvNS4_8identityES1K_S25_vS26_EENS_8epilogue10collective18CollectiveEpilogueINS28_23Sm100TmaWarpSpecializedILi3ELi2ELi32ELb1ELb0EEEJNS5_IJSI_SH_SI_EEENS5_IJNSO_ISI_SD_EENSO_ISP_SD_EEEEENS_10bfloat16_tESN_S2H_SN_NS28_6fusion15FusionCallbacksIS2C_NS2I_17LinearCombinationIS2H_fS2H_fLNS_15FloatRoundStyleE2EEES2D_S2G_JEEENS4_5SM1004TMEM4LOAD26SM100_TMEM_LOAD_32dp32b32xENS4_13SM90_TMA_LOADENS1L_IS1N_NS1O_ILi16EEENSO_INS5_IJS1Q_SP_EEENS5_IJSP_SD_EEEEEEENS4_39AutoVectorizingCopyWithAssumedAlignmentILi128EEENS4_14SM90_TMA_STOREES2X_S2Z_S2Z_EEEvvEEEEvNT_6ParamsE) ;  /* 0xffffff5802507950 */ /* 0x000fea0003c3ffff */
        .weak           $__internal_1_$__cuda_sm10x_tcgen05_guardrail_trap_phase_invalid_during_alloc
        .type           $__internal_1_$__cuda_sm10x_tcgen05_guardrail_trap_phase_invalid_during_alloc,@function
        .size           $__internal_1_$__cuda_sm10x_tcgen05_guardrail_trap_phase_invalid_during_alloc,($__internal_2_$__cuda_sm10x_tcgen05_guardrail_trap_unallocated_columns_being_dealloced - $__internal_1_$__cuda_sm10x_tcgen05_guardrail_trap_phase_invalid_during_alloc)
$__internal_1_$__cuda_sm10x_tcgen05_guardrail_trap_phase_invalid_during_alloc:
[----:B------:R-:W-:Y:S05]  /*a6c0*/  BPT.TRAP 0x1 ;  /* 0x000000040000795c */ /* 0x000fea0000300000 */
[----:B------:R-:W-:-:S04]  /*a6d0*/  MOV R5, 0x0 ;  /* 0x0000000000057802 */ /* 0x000fc80000000f00 */
[----:B------:R-:W-:Y:S05]  /*a6e0*/  RET.REL.NODEC R4 `(_ZN7cutlass13device_kernelINS_4gemm6kernel13GemmUniversalIN4cute5tupleIJiiiiEEENS1_10collective13CollectiveMmaINS1_46MainloopSm100TmaUmmaWarpSpecializedBlockScaledILi18ELi2ELi2ENS5_IJNS4_1CILi4EEENSA_ILi2EEENSA_ILi1EEEEEEEENS5_IJNSA_ILi256EEENSA_ILi64EEENSA_ILi128EEEEEENS5_IJNS_12float_e2m1_tENS_13float_ue8m0_tEEEENS5_IJNS5_IJlSD_lEEENS4_6LayoutINS5_IJNS5_IJNS5_IJNSA_ILi32EEESB_EEEiEEESR_NS5_IJSD_iEEEEEENS5_IJNS5_IJNS5_IJNSA_ILi16EEESB_EEEiEEENS5_IJNS5_IJNSA_ILi0EEESD_EEENSA_ILi512EEEEEENS5_IJSX_iEEEEEEEEEEESM_S14_NS4_8TiledMMAINS4_8MMA_AtomIJNS4_23SM100_MMA_MXF4_2x1SM_SSISK_SK_fSL_Li256ELi64ELi32ELNS4_4UMMA5MajorE0ELS19_0ELNS18_7ScaleInE0ELS1A_0EEEEEENSO_INS5_IJSD_SD_SD_EEENS5_IJSX_SX_SX_EEEEENS5_IJNS4_10UnderscoreES1G_S1G_EEEEENS5_IJNS4_28SM100_TMA_2SM_LOAD_MULTICASTES1J_EEENS5_IJNS4_14ComposedLayoutINS4_7SwizzleILi2ELi4ELi3EEENS4_18smem_ptr_flag_bitsILi4EEENSO_INS5_IJNSA_ILi8EEESI_EEENS5_IJSI_SD_EEEEEEENSO_INS5_IJNS5_IJNS5_IJSQ_SD_EEENS5_IJSP_SC_EEEEEESD_NS5_IJSC_SD_EEEEEENS5_IJNS5_IJNS5_IJSV_SZ_EEESY_EEESX_NS5_IJSC_SZ_EEEEEEEEEEEvNS4_8identityES1K_S25_vS26_EENS_8epilogue10collective18CollectiveEpilogueINS28_23Sm100TmaWarpSpecializedILi3ELi2ELi32ELb1ELb0EEEJNS5_IJSI_SH_SI_EEENS5_IJNSO_ISI_SD_EENSO_ISP_SD_EEEEENS_10bfloat16_tESN_S2H_SN_NS28_6fusion15FusionCallbacksIS2C_NS2I_17LinearCombinationIS2H_fS2H_fLNS_15FloatRoundStyleE2EEES2D_S2G_JEEENS4_5SM1004TMEM4LOAD26SM100_TMEM_LOAD_32dp32b32xENS4_13SM90_TMA_LOADENS1L_IS1N_NS1O_ILi16EEENSO_INS5_IJS1Q_SP_EEENS5_IJSP_SD_EEEEEEENS4_39AutoVectorizingCopyWithAssumedAlignmentILi128EEENS4_14SM90_TMA_STOREES2X_S2Z_S2Z_EEEvvEEEEvNT_6ParamsE) ;  /* 0xffffff5804447950 */ /* 0x000fea0003c3ffff */
        .weak           $__internal_2_$__cuda_sm10x_tcgen05_guardrail_trap_unallocated_columns_being_dealloced
        .type           $__internal_2_$__cuda_sm10x_tcgen05_guardrail_trap_unallocated_columns_being_dealloced,@function
        .size           $__internal_2_$__cuda_sm10x_tcgen05_guardrail_trap_unallocated_columns_being_dealloced,(.L_x_218 - $__internal_2_$__cuda_sm10x_tcgen05_guardrail_trap_unallocated_columns_being_dealloced)
$__internal_2_$__cuda_sm10x_tcgen05_guardrail_trap_unallocated_columns_being_dealloced:
[----:B------:R-:W-:Y:S05]  /*a6f0*/  BPT.TRAP 0x1 ;  /* 0x000000040000795c */ /* 0x000fea0000300000 */
[----:B------:R-:W-:-:S04]  /*a700*/  HFMA2 R3, -RZ, RZ, 0, 0 ;  /* 0x00000000ff037431 */ /* 0x000fc800000001ff */
[----:B------:R-:W-:Y:S05]  /*a710*/  RET.REL.NODEC R2 `(_ZN7cutlass13device_kernelINS_4gemm6kernel13GemmUniversalIN4cute5tupleIJiiiiEEENS1_10collective13CollectiveMmaINS1_46MainloopSm100TmaUmmaWarpSpecializedBlockScaledILi18ELi2ELi2ENS5_IJNS4_1CILi4EEENSA_ILi2EEENSA_ILi1EEEEEEEENS5_IJNSA_ILi256EEENSA_ILi64EEENSA_ILi128EEEEEENS5_IJNS_12float_e2m1_tENS_13float_ue8m0_tEEEENS5_IJNS5_IJlSD_lEEENS4_6LayoutINS5_IJNS5_IJNS5_IJNSA_ILi32EEESB_EEEiEEESR_NS5_IJSD_iEEEEEENS5_IJNS5_IJNS5_IJNSA_ILi16EEESB_EEEiEEENS5_IJNS5_IJNSA_ILi0EEESD_EEENSA_ILi512EEEEEENS5_IJSX_iEEEEEEEEEEESM_S14_NS4_8TiledMMAINS4_8MMA_AtomIJNS4_23SM100_MMA_MXF4_2x1SM_SSISK_SK_fSL_Li256ELi64ELi32ELNS4_4UMMA5MajorE0ELS19_0ELNS18_7ScaleInE0ELS1A_0EEEEEENSO_INS5_IJSD_SD_SD_EEENS5_IJSX_SX_SX_EEEEENS5_IJNS4_10UnderscoreES1G_S1G_EEEEENS5_IJNS4_28SM100_TMA_2SM_LOAD_MULTICASTES1J_EEENS5_IJNS4_14ComposedLayoutINS4_7SwizzleILi2ELi4ELi3EEENS4_18smem_ptr_flag_bitsILi4EEENSO_INS5_IJNSA_ILi8EEESI_EEENS5_IJSI_SD_EEEEEEENSO_INS5_IJNS5_IJNS5_IJSQ_SD_EEENS5_IJSP_SC_EEEEEESD_NS5_IJSC_SD_EEEEEENS5_IJNS5_IJNS5_IJSV_SZ_EEESY_EEESX_NS5_IJSC_SZ_EEEEEEEEEEEvNS4_8identityES1K_S25_vS26_EENS_8epilogue10collective18CollectiveEpilogueINS28_23Sm100TmaWarpSpecializedILi3ELi2ELi32ELb1ELb0EEEJNS5_IJSI_SH_SI_EEENS5_IJNSO_ISI_SD_EENSO_ISP_SD_EEEEENS_10bfloat16_tESN_S2H_SN_NS28_6fusion15FusionCallbacksIS2C_NS2I_17LinearCombinationIS2H_fS2H_fLNS_15FloatRoundStyleE2EEES2D_S2G_JEEENS4_5SM1004TMEM4LOAD26SM100_TMEM_LOAD_32dp32b32xENS4_13SM90_TMA_LOADENS1L_IS1N_NS1O_ILi16EEENSO_INS5_IJS1Q_SP_EEENS5_IJSP_SD_EEEEEEENS4_39AutoVectorizingCopyWithAssumedAlignmentILi128EEENS4_14SM90_TMA_STOREES2X_S2Z_S2Z_EEEvvEEEEvNT_6ParamsE) ;  /* 0xffffff5802387950 */ /* 0x000fea0003c3ffff */
.L_x_217:
[----:B------:R-:W-:-:S00]  /*a720*/  BRA `(.L_x_217) ;  /* 0xfffffffc00fc7947 */ /* 0x000fc0000383ffff */
[----:B------:R-:W-:-:S00]  /*a730*/  NOP ;  /* 0x0000000000007918 */ /* 0x000fc00000000000 */
        /* <DEDUP_REMOVED lines=12> */
.L_x_218:


//--------------------- .nv.global.init           --------------------------
	.section	.nv.global.init,"aw",@progbits
.nv.global.init:
	.type		$str$29,@object
	.size		$str$29,($str$30 - $str$29)
$str$29:
        /*0000*/ 	.byte	0x28, 0x61, 0x64, 0x64, 0x72, 0x65, 0x73, 0x73, 0x20, 0x26, 0x20, 0x6d, 0x61, 0x73, 0x6b, 0x29
        /*0010*/ 	.byte	0x20, 0x3d, 0x3d, 0x20, 0x30, 0x00
	.type		$str$30,@object
	.size		$str$30,($str$26 - $str$30)
$str$30:
        /*0016*/ 	.byte	0x2f, 0x74, 0x6d, 0x70, 0x2f, 0x63, 0x75, 0x74, 0x6c, 0x61, 0x73, 0x73, 0x5f, 0x73, 0x77, 0x65
        /*0026*/ 	.byte	0x65, 0x70, 0x5f, 0x73, 0x72, 0x63, 0x2f, 0x69, 0x6e, 0x63, 0x6c, 0x75, 0x64, 0x65, 0x2f, 0x63
        /*0036*/ 	.byte	0x75, 0x74, 0x65, 0x2f, 0x70, 0x6f, 0x69, 0x6e, 0x74, 0x65, 0x72, 0x5f, 0x66, 0x6c, 0x61, 0x67
        /*0046*/ 	.byte	0x67, 0x65, 0x64, 0x2e, 0x68, 0x70, 0x70, 0x00
	.type		$str$26,@object
	.size		$str$26,($str$25 - $str$26)
$str$26:
        /*004e*/ 	.byte	0x2f, 0x74, 0x6d, 0x70, 0x2f, 0x63, 0x75, 0x74, 0x6c, 0x61, 0x73, 0x73, 0x5f, 0x73, 0x77, 0x65
        /*005e*/ 	.byte	0x65, 0x70, 0x5f, 0x73, 0x72, 0x63, 0x2f, 0x69, 0x6e, 0x63, 0x6c, 0x75, 0x64, 0x65, 0x2f, 0x63
        /*006e*/ 	.byte	0x75, 0x74, 0x65, 0x2f, 0x61, 0x74, 0x6f, 0x6d, 0x2f, 0x63, 0x6f, 0x70, 0x79, 0x5f, 0x74, 0x72
        /*007e*/ 	.byte	0x61, 0x69, 0x74, 0x73, 0x5f, 0x73, 0x6d, 0x31, 0x30, 0x30, 0x2e, 0x68, 0x70, 0x70, 0x00
	.type		$str$25,@object
	.size		$str$25,(__unnamed_1 - $str$25)
$str$25:
        /*008d*/ 	.byte	0x28, 0x28, 0x75, 0x69, 0x6e, 0x74, 0x33, 0x32, 0x5f, 0x74, 0x28, 0x74, 0x68, 0x72, 0x65, 0x61
        /*009d*/ 	.byte	0x64, 0x49, 0x64, 0x78, 0x2e, 0x78, 0x29, 0x20, 0x2f, 0x20, 0x33, 0x32, 0x29, 0x20, 0x25, 0x20
        /*00ad*/ 	.byte	0x34, 0x29, 0x20, 0x3d, 0x3d, 0x20, 0x28, 0x28, 0x28, 0x74, 0x6d, 0x65, 0x6d, 0x5f, 0x61, 0x64
        /*00bd*/ 	.byte	0x64, 0x72, 0x20, 0x3e, 0x3e, 0x20, 0x31, 0x36, 0x29, 0x20, 0x2f, 0x20, 0x33, 0x32, 0x29, 0x20
        /*00cd*/ 	.byte	0x25, 0x20, 0x34, 0x29, 0x00
	.type		__unnamed_1,@object
	.size		__unnamed_1,(__unnamed_2 - __unnamed_1)
__unnamed_1:
        /*00d2*/ 	.byte	0x61, 0x75, 0x74, 0x6f, 0x20, 0x63, 0x75, 0x74, 0x65, 0x3a, 0x3a, 0x61, 0x73, 0x5f, 0x70, 0x6f
        /* <DEDUP_REMOVED lines=24> */
        /*0262*/ 	.byte	0x34, 0x30, 0x39, 0x36, 0x3e, 0x3e, 0x3e, 0x3e, 0x5d, 0x00
	.type		__unnamed_2,@object
	.size		__unnamed_2,(.L_2 - __unnamed_2)
__unnamed_2:
        /* <DEDUP_REMOVED lines=42> */
        /*050c*/ 	.byte	0x3e, 0x3e, 0x5d, 0x00
.L_2:


//--------------------- .nv.shared._ZN7cutlass13device_kernelINS_4gemm6kernel13GemmUniversalIN4cute5tupleIJiiiiEEENS1_10collective13CollectiveMmaINS1_46MainloopSm100TmaUmmaWarpSpecializedBlockScaledILi18ELi2ELi2ENS5_IJNS4_1CILi4EEENSA_ILi2EEENSA_ILi1EEEEEEEENS5_IJNSA_ILi256EEENSA_ILi64EEENSA_ILi128EEEEEENS5_IJNS_12float_e2m1_tENS_13float_ue8m0_tEEEENS5_IJNS5_IJlSD_lEEENS4_6LayoutINS5_IJNS5_IJNS5_IJNSA_ILi32EEESB_EEEiEEESR_NS5_IJSD_iEEEEEENS5_IJNS5_IJNS5_IJNSA_ILi16EEESB_EEEiEEENS5_IJNS5_IJNSA_ILi0EEESD_EEENSA_ILi512EEEEEENS5_IJSX_iEEEEEEEEEEESM_S14_NS4_8TiledMMAINS4_8MMA_AtomIJNS4_23SM100_MMA_MXF4_2x1SM_SSISK_SK_fSL_Li256ELi64ELi32ELNS4_4UMMA5MajorE0ELS19_0ELNS18_7ScaleInE0ELS1A_0EEEEEENSO_INS5_IJSD_SD_SD_EEENS5_IJSX_SX_SX_EEEEENS5_IJNS4_10UnderscoreES1G_S1G_EEEEENS5_IJNS4_28SM100_TMA_2SM_LOAD_MULTICASTES1J_EEENS5_IJNS4_14ComposedLayoutINS4_7SwizzleILi2ELi4ELi3EEENS4_18smem_ptr_flag_bitsILi4EEENSO_INS5_IJNSA_ILi8EEESI_EEENS5_IJSI_SD_EEEEEEENSO_INS5_IJNS5_IJNS5_IJSQ_SD_EEENS5_IJSP_SC_EEEEEESD_NS5_IJSC_SD_EEEEEENS5_IJNS5_IJNS5_IJSV_SZ_EEESY_EEESX_NS5_IJSC_SZ_EEEEEEEEEEEvNS4_8identityES1K_S25_vS26_EENS_8epilogue10collective18CollectiveEpilogueINS28_23Sm100TmaWarpSpecializedILi3ELi2ELi32ELb1ELb0EEEJNS5_IJSI_SH_SI_EEENS5_IJNSO_ISI_SD_EENSO_ISP_SD_EEEEENS_10bfloat16_tESN_S2H_SN_NS28_6fusion15FusionCallbacksIS2C_NS2I_17LinearCombinationIS2H_fS2H_fLNS_15FloatRoundStyleE2EEES2D_S2G_JEEENS4_5SM1004TMEM4LOAD26SM100_TMEM_LOAD_32dp32b32xENS4_13SM90_TMA_LOADENS1L_IS1N_NS1O_ILi16EEENSO_INS5_IJS1Q_SP_EEENS5_IJSP_SD_EEEEEEENS4_39AutoVectorizingCopyWithAssumedAlignmentILi128EEENS4_14SM90_TMA_STOREES2X_S2Z_S2Z_EEEvvEEEEvNT_6ParamsE --------------------------
	.section	.nv.shared._ZN7cutlass13device_kernelINS_4gemm6kernel13GemmUniversalIN4cute5tupleIJiiiiEEENS1_10collective13CollectiveMmaINS1_46MainloopSm100TmaUmmaWarpSpecializedBlockScaledILi18ELi2ELi2ENS5_IJNS4_1CILi4EEENSA_ILi2EEENSA_ILi1EEEEEEEENS5_IJNSA_ILi256EEENSA_ILi64EEENSA_ILi128EEEEEENS5_IJNS_12float_e2m1_tENS_13float_ue8m0_tEEEENS5_IJNS5_IJlSD_lEEENS4_6LayoutINS5_IJNS5_IJNS5_IJNSA_ILi32EEESB_EEEiEEESR_NS5_IJSD_iEEEEEENS5_IJNS5_IJNS5_IJNSA_ILi16EEESB_EEEiEEENS5_IJNS5_IJNSA_ILi0EEESD_EEENSA_ILi512EEEEEENS5_IJSX_iEEEEEEEEEEESM_S14_NS4_8TiledMMAINS4_8MMA_AtomIJNS4_23SM100_MMA_MXF4_2x1SM_SSISK_SK_fSL_Li256ELi64ELi32ELNS4_4UMMA5MajorE0ELS19_0ELNS18_7ScaleInE0ELS1A_0EEEEEENSO_INS5_IJSD_SD_SD_EEENS5_IJSX_SX_SX_EEEEENS5_IJNS4_10UnderscoreES1G_S1G_EEEEENS5_IJNS4_28SM100_TMA_2SM_LOAD_MULTICASTES1J_EEENS5_IJNS4_14ComposedLayoutINS4_7SwizzleILi2ELi4ELi3EEENS4_18smem_ptr_flag_bitsILi4EEENSO_INS5_IJNSA_ILi8EEESI_EEENS5_IJSI_SD_EEEEEEENSO_INS5_IJNS5_IJNS5_IJSQ_SD_EEENS5_IJSP_SC_EEEEEESD_NS5_IJSC_SD_EEEEEENS5_IJNS5_IJNS5_IJSV_SZ_EEESY_EEESX_NS5_IJSC_SZ_EEEEEEEEEEEvNS4_8identityES1K_S25_vS26_EENS_8epilogue10collective18CollectiveEpilogueINS28_23Sm100TmaWarpSpecializedILi3ELi2ELi32ELb1ELb0EEEJNS5_IJSI_SH_SI_EEENS5_IJNSO_ISI_SD_EENSO_ISP_SD_EEEEENS_10bfloat16_tESN_S2H_SN_NS28_6fusion15FusionCallbacksIS2C_NS2I_17LinearCombinationIS2H_fS2H_fLNS_15FloatRoundStyleE2EEES2D_S2G_JEEENS4_5SM1004TMEM4LOAD26SM100_TMEM_LOAD_32dp32b32xENS4_13SM90_TMA_LOADENS1L_IS1N_NS1O_ILi16EEENSO_INS5_IJS1Q_SP_EEENS5_IJSP_SD_EEEEEEENS4_39AutoVectorizingCopyWithAssumedAlignmentILi128EEENS4_14SM90_TMA_STOREES2X_S2Z_S2Z_EEEvvEEEEvNT_6ParamsE,"aw",@nobits
	.sectionflags	@""
	.align	16
	.zero		1024


//--------------------- .nv.shared.reserved.0     --------------------------
	.section	.nv.shared.reserved.0,"aw",@nobits
	.weak		__nv_reservedSMEM_offset_0_alias
	.size		__nv_reservedSMEM_offset_0_alias, 0, 64
	.other		__nv_reservedSMEM_offset_0_alias,@"STO_CUDA_RESERVED_SHARED STV_DEFAULT"
__nv_reservedSMEM_offset_0_alias:
	.zero		0
.nv.shared.reserved.0:
	.zero		64
	.weak		__nv_reservedSMEM_tcgen05_partition
	.type		__nv_reservedSMEM_tcgen05_partition,@object
	.size		__nv_reservedSMEM_tcgen05_partition,(.L_0 - __nv_reservedSMEM_tcgen05_partition)
__nv_reservedSMEM_tcgen05_partition:
	.zero		32
.L_0:


//--------------------- .nv.global                --------------------------
	.section	.nv.global,"aw",@nobits
.nv.global:
	.type		_ZN40_INTERNAL_181f8166_4_k_cu_bba41c15_302044cute1_E,@object
	.size		_ZN40_INTERNAL_181f8166_4_k_cu_bba41c15_302044cute1_E,(_ZN40_INTERNAL_181f8166_4_k_cu_bba41c15_302044cuda3std3__45__cpo6cbeginE - _ZN40_INTERNAL_181f8166_4_k_cu_bba41c15_302044cute1_E)
_ZN40_INTERNAL_181f8166_4_k_cu_bba41c15_302044cute1_E:
	.zero		1
	.type		_ZN40_INTERNAL_181f8166_4_k_cu_bba41c15_302044cuda3std3__45__cpo6cbeginE,@object
	.size		_ZN40_INTERNAL_181f8166_4_k_cu_bba41c15_302044cuda3std3__45__cpo6cbeginE,(_ZN40_INTERNAL_181f8166_4_k_cu_bba41c15_302044cuda3std3__48in_placeE - _ZN40_INTERNAL_181f8166_4_k_cu_bba41c15_302044cuda3std3__45__cpo6cbeginE)
_ZN40_INTERNAL_181f8166_4_k_cu_bba41c15_302044cuda3std3__45__cpo6cbeginE:
	.zero		1
	.type		_ZN40_INTERNAL_181f8166_4_k_cu_bba41c15_302044cuda3std3__48in_placeE,@object
	.size		_ZN40_INTERNAL_181f8166_4_k_cu_bba41c15_302044cuda3std3__48in_placeE,(_ZN40_INTERNAL_181f8166_4_k_cu_bba41c15_302044cuda3std6ranges3__45__cpo9iter_moveE - _ZN40_INTERNAL_181f8166_4_k_cu_bba41c15_302044cuda3std3__48in_placeE)
_ZN40_INTERNAL_181f8166_4_k_cu_bba41c15_302044cuda3std3__48in_placeE:
	.zero		1
	.type		_ZN40_INTERNAL_181f8166_4_k_cu_bba41c15_302044cuda3std6ranges3__45__cpo9iter_moveE,@object
	.size		_ZN40_INTERNAL_181f8166_4_k_cu_bba41c15_302044cuda3std6ranges3__45__cpo9iter_moveE,(_ZN40_INTERNAL_181f8166_4_k_cu_bba41c15_302044cuda3std3__45__cpo5beginE - _ZN40_INTERNAL_181f8166_4_k_cu_bba41c15_302044cuda3std6ranges3__45__cpo9iter_moveE)
_ZN40_INTERNAL_181f8166_4_k_cu_bba41c15_302044cuda3std6ranges3__45__cpo9iter_moveE:
	.zero		1
	.type		_ZN40_INTERNAL_181f8166_4_k_cu_bba41c15_302044cuda3std3__45__cpo5beginE,@object
	.size		_ZN40_INTERNAL_181f8166_4_k_cu_bba41c15_302044cuda3std3__45__cpo5beginE,(_ZN40_INTERNAL_181f8166_4_k_cu_bba41c15_302044cuda3std3__442_GLOBAL__N__181f8166_4_k_cu_bba41c15_302046ignoreE - _ZN40_INTERNAL_181f8166_4_k_cu_bba41c15_302044cuda3std3__45__cpo5beginE)
_ZN40_INTERNAL_181f8166_4_k_cu_bba41c15_302044cuda3std3__45__cpo5beginE:
	.zero		1
	.type		_ZN40_INTERNAL_181f8166_4_k_cu_bba41c15_302044cuda3std3__442_GLOBAL__N__181f8166_4_k_cu_bba41c15_302046ignoreE,@object
	.size		_ZN40_INTERNAL_181f8166_4_k_cu_bba41c15_302044cuda3std3__442_GLOBAL__N__181f8166_4_k_cu_bba41c15_302046ignoreE,(_ZN40_INTERNAL_181f8166_4_k_cu_bba41c15_302044cute7productE - _ZN40_INTERNAL_181f8166_4_k_cu_bba41c15_302044cuda3std3__442_GLOBAL__N__181f8166_4_k_cu_bba41c15_302046ignoreE)
_ZN40_INTERNAL_181f8166_4_k_cu_bba41c15_302044cuda3std3__442_GLOBAL__N__181f8166_4_k_cu_bba41c15_302046ignoreE:
	.zero		1
	.type		_ZN40_INTERNAL_181f8166_4_k_cu_bba41c15_302044cute7productE,@object
	.size		_ZN40_INTERNAL_181f8166_4_k_cu_bba41c15_302044cute7productE,(_ZN40_INTERNAL_181f8166_4_k_cu_bba41c15_302044cuda3std3__45__cpo3endE - _ZN40_INTERNAL_181f8166_4_k_cu_bba41c15_302044cute7productE)
_ZN40_INTERNAL_181f8166_4_k_cu_bba41c15_302044cute7productE:
	.zero		1
	.type		_ZN40_INTERNAL_181f8166_4_k_cu_bba41c15_302044cuda3std3__45__cpo3endE,@object
	.size		_ZN40_INTERNAL_181f8166_4_k_cu_bba41c15_302044cuda3std3__45__cpo3endE,(_ZN40_INTERNAL_181f8166_4_k_cu_bba41c15_302044cuda3std3__419piecewise_constructE - _ZN40_INTERNAL_181f8166_4_k_cu_bba41c15_302044cuda3std3__45__cpo3endE)
_ZN40_INTERNAL_181f8166_4_k_cu_bba41c15_302044cuda3std3__45__cpo3endE:
	.zero		1
	.type		_ZN40_INTERNAL_181f8166_4_k_cu_bba41c15_302044cuda3std3__419piecewise_constructE,@object
	.size		_ZN40_INTERNAL_181f8166_4_k_cu_bba41c15_302044cuda3std3__419piecewise_constructE,(_ZN40_INTERNAL_181f8166_4_k_cu_bba41c15_302044cuda3std3__45__cpo4cendE - _ZN40_INTERNAL_181f8166_4_k_cu_bba41c15_302044cuda3std3__419piecewise_constructE)
_ZN40_INTERNAL_181f8166_4_k_cu_bba41c15_302044cuda3std3__419piecewise_constructE:
	.zero		1
	.type		_ZN40_INTERNAL_181f8166_4_k_cu_bba41c15_302044cuda3std3__45__cpo4cendE,@object
	.size		_ZN40_INTERNAL_181f8166_4_k_cu_bba41c15_302044cuda3std3__45__cpo4cendE,(_ZN40_INTERNAL_181f8166_4_k_cu_bba41c15_302044cuda3std6ranges3__45__cpo4swapE - _ZN40_INTERNAL_181f8166_4_k_cu_bba41c15_302044cuda3std3__45__cpo4cendE)
_ZN40_INTERNAL_181f8166_4_k_cu_bba41c15_302044cuda3std3__45__cpo4cendE:
	.zero		1
	.type		_ZN40_INTERNAL_181f8166_4_k_cu_bba41c15_302044cuda3std6ranges3__45__cpo4swapE,@object
	.size		_ZN40_INTERNAL_181f8166_4_k_cu_bba41c15_302044cuda3std6ranges3__45__cpo4swapE,(.L_10 - _ZN40_INTERNAL_181f8166_4_k_cu_bba41c15_302044cuda3std6ranges3__45__cpo4swapE)
_ZN40_INTERNAL_181f8166_4_k_cu_bba41c15_302044cuda3std6ranges3__45__cpo4swapE:
	.zero		1
.L_10:


//--------------------- .nv.constant0._ZN7cutlass13device_kernelINS_4gemm6kernel13GemmUniversalIN4cute5tupleIJiiiiEEENS1_10collective13CollectiveMmaINS1_46MainloopSm100TmaUmmaWarpSpecializedBlockScaledILi18ELi2ELi2ENS5_IJNS4_1CILi4EEENSA_ILi2EEENSA_ILi1EEEEEEEENS5_IJNSA_ILi256EEENSA_ILi64EEENSA_ILi128EEEEEENS5_IJNS_12float_e2m1_tENS_13float_ue8m0_tEEEENS5_IJNS5_IJlSD_lEEENS4_6LayoutINS5_IJNS5_IJNS5_IJNSA_ILi32EEESB_EEEiEEESR_NS5_IJSD_iEEEEEENS5_IJNS5_IJNS5_IJNSA_ILi16EEESB_EEEiEEENS5_IJNS5_IJNSA_ILi0EEESD_EEENSA_ILi512EEEEEENS5_IJSX_iEEEEEEEEEEESM_S14_NS4_8TiledMMAINS4_8MMA_AtomIJNS4_23SM100_MMA_MXF4_2x1SM_SSISK_SK_fSL_Li256ELi64ELi32ELNS4_4UMMA5MajorE0ELS19_0ELNS18_7ScaleInE0ELS1A_0EEEEEENSO_INS5_IJSD_SD_SD_EEENS5_IJSX_SX_SX_EEEEENS5_IJNS4_10UnderscoreES1G_S1G_EEEEENS5_IJNS4_28SM100_TMA_2SM_LOAD_MULTICASTES1J_EEENS5_IJNS4_14ComposedLayoutINS4_7SwizzleILi2ELi4ELi3EEENS4_18smem_ptr_flag_bitsILi4EEENSO_INS5_IJNSA_ILi8EEESI_EEENS5_IJSI_SD_EEEEEEENSO_INS5_IJNS5_IJNS5_IJSQ_SD_EEENS5_IJSP_SC_EEEEEESD_NS5_IJSC_SD_EEEEEENS5_IJNS5_IJNS5_IJSV_SZ_EEESY_EEESX_NS5_IJSC_SZ_EEEEEEEEEEEvNS4_8identityES1K_S25_vS26_EENS_8epilogue10collective18CollectiveEpilogueINS28_23Sm100TmaWarpSpecializedILi3ELi2ELi32ELb1ELb0EEEJNS5_IJSI_SH_SI_EEENS5_IJNSO_ISI_SD_EENSO_ISP_SD_EEEEENS_10bfloat16_tESN_S2H_SN_NS28_6fusion15FusionCallbacksIS2C_NS2I_17LinearCombinationIS2H_fS2H_fLNS_15FloatRoundStyleE2EEES2D_S2G_JEEENS4_5SM1004TMEM4LOAD26SM100_TMEM_LOAD_32dp32b32xENS4_13SM90_TMA_LOADENS1L_IS1N_NS1O_ILi16EEENSO_INS5_IJS1Q_SP_EEENS5_IJSP_SD_EEEEEEENS4_39AutoVectorizingCopyWithAssumedAlignmentILi128EEENS4_14SM90_TMA_STOREES2X_S2Z_S2Z_EEEvvEEEEvNT_6ParamsE --------------------------
	.section	.nv.constant0._ZN7cutlass13device_kernelINS_4gemm6kernel13GemmUniversalIN4cute5tupleIJiiiiEEENS1_10collective13CollectiveMmaINS1_46MainloopSm100TmaUmmaWarpSpecializedBlockScaledILi18ELi2ELi2ENS5_IJNS4_1CILi4EEENSA_ILi2EEENSA_ILi1EEEEEEEENS5_IJNSA_ILi256EEENSA_ILi64EEENSA_ILi128EEEEEENS5_IJNS_12float_e2m1_tENS_13float_ue8m0_tEEEENS5_IJNS5_IJlSD_lEEENS4_6LayoutINS5_IJNS5_IJNS5_IJNSA_ILi32EEESB_EEEiEEESR_NS5_IJSD_iEEEEEENS5_IJNS5_IJNS5_IJNSA_ILi16EEESB_EEEiEEENS5_IJNS5_IJNSA_ILi0EEESD_EEENSA_ILi512EEEEEENS5_IJSX_iEEEEEEEEEEESM_S14_NS4_8TiledMMAINS4_8MMA_AtomIJNS4_23SM100_MMA_MXF4_2x1SM_SSISK_SK_fSL_Li256ELi64ELi32ELNS4_4UMMA5MajorE0ELS19_0ELNS18_7ScaleInE0ELS1A_0EEEEEENSO_INS5_IJSD_SD_SD_EEENS5_IJSX_SX_SX_EEEEENS5_IJNS4_10UnderscoreES1G_S1G_EEEEENS5_IJNS4_28SM100_TMA_2SM_LOAD_MULTICASTES1J_EEENS5_IJNS4_14ComposedLayoutINS4_7SwizzleILi2ELi4ELi3EEENS4_18smem_ptr_flag_bitsILi4EEENSO_INS5_IJNSA_ILi8EEESI_EEENS5_IJSI_SD_EEEEEEENSO_INS5_IJNS5_IJNS5_IJSQ_SD_EEENS5_IJSP_SC_EEEEEESD_NS5_IJSC_SD_EEEEEENS5_IJNS5_IJNS5_IJSV_SZ_EEESY_EEESX_NS5_IJSC_SZ_EEEEEEEEEEEvNS4_8identityES1K_S25_vS26_EENS_8epilogue10collective18CollectiveEpilogueINS28_23Sm100TmaWarpSpecializedILi3ELi2ELi32ELb1ELb0EEEJNS5_IJSI_SH_SI_EEENS5_IJNSO_ISI_SD_EENSO_ISP_SD_EEEEENS_10bfloat16_tESN_S2H_SN_NS28_6fusion15FusionCallbacksIS2C_NS2I_17LinearCombinationIS2H_fS2H_fLNS_15FloatRoundStyleE2EEES2D_S2G_JEEENS4_5SM1004TMEM4LOAD26SM100_TMEM_LOAD_32dp32b32xENS4_13SM90_TMA_LOADENS1L_IS1N_NS1O_ILi16EEENSO_INS5_IJS1Q_SP_EEENS5_IJSP_SD_EEEEEEENS4_39AutoVectorizingCopyWithAssumedAlignmentILi128EEENS4_14SM90_TMA_STOREES2X_S2Z_S2Z_EEEvvEEEEvNT_6ParamsE,"a",@progbits
	.sectionflags	@""
	.align	4
.nv.constant0._ZN7cutlass13device_kernelINS_4gemm6kernel13GemmUniversalIN4cute5tupleIJiiiiEEENS1_10collective13CollectiveMmaINS1_46MainloopSm100TmaUmmaWarpSpecializedBlockScaledILi18ELi2ELi2ENS5_IJNS4_1CILi4EEENSA_ILi2EEENSA_ILi1EEEEEEEENS5_IJNSA_ILi256EEENSA_ILi64EEENSA_ILi128EEEEEENS5_IJNS_12float_e2m1_tENS_13float_ue8m0_tEEEENS5_IJNS5_IJlSD_lEEENS4_6LayoutINS5_IJNS5_IJNS5_IJNSA_ILi32EEESB_EEEiEEESR_NS5_IJSD_iEEEEEENS5_IJNS5_IJNS5_IJNSA_ILi16EEESB_EEEiEEENS5_IJNS5_IJNSA_ILi0EEESD_EEENSA_ILi512EEEEEENS5_IJSX_iEEEEEEEEEEESM_S14_NS4_8TiledMMAINS4_8MMA_AtomIJNS4_23SM100_MMA_MXF4_2x1SM_SSISK_SK_fSL_Li256ELi64ELi32ELNS4_4UMMA5MajorE0ELS19_0ELNS18_7ScaleInE0ELS1A_0EEEEEENSO_INS5_IJSD_SD_SD_EEENS5_IJSX_SX_SX_EEEEENS5_IJNS4_10UnderscoreES1G_S1G_EEEEENS5_IJNS4_28SM100_TMA_2SM_LOAD_MULTICASTES1J_EEENS5_IJNS4_14ComposedLayoutINS4_7SwizzleILi2ELi4ELi3EEENS4_18smem_ptr_flag_bitsILi4EEENSO_INS5_IJNSA_ILi8EEESI_EEENS5_IJSI_SD_EEEEEEENSO_INS5_IJNS5_IJNS5_IJSQ_SD_EEENS5_IJSP_SC_EEEEEESD_NS5_IJSC_SD_EEEEEENS5_IJNS5_IJNS5_IJSV_SZ_EEESY_EEESX_NS5_IJSC_SZ_EEEEEEEEEEEvNS4_8identityES1K_S25_vS26_EENS_8epilogue10collective18CollectiveEpilogueINS28_23Sm100TmaWarpSpecializedILi3ELi2ELi32ELb1ELb0EEEJNS5_IJSI_SH_SI_EEENS5_IJNSO_ISI_SD_EENSO_ISP_SD_EEEEENS_10bfloat16_tESN_S2H_SN_NS28_6fusion15FusionCallbacksIS2C_NS2I_17LinearCombinationIS2H_fS2H_fLNS_15FloatRoundStyleE2EEES2D_S2G_JEEENS4_5SM1004TMEM4LOAD26SM100_TMEM_LOAD_32dp32b32xENS4_13SM90_TMA_LOADENS1L_IS1N_NS1O_ILi16EEENSO_INS5_IJS1Q_SP_EEENS5_IJSP_SD_EEEEEEENS4_39AutoVectorizingCopyWithAssumedAlignmentILi128EEENS4_14SM90_TMA_STOREES2X_S2Z_S2Z_EEEvvEEEEvNT_6ParamsE:
	.zero		3968


//--------------------- SYMBOLS --------------------------

	.type		.nv.reservedSmem.offset0,@object
	.size		.nv.reservedSmem.offset0,0x4
	.type		.nv.reservedSmem.cap,@object
	.size		.nv.reservedSmem.cap,0x4
	.type		__assertfail,@function
